//
// Generated by NVIDIA NVVM Compiler
//
// Compiler Build ID: CL-36424714
// Cuda compilation tools, release 13.0, V13.0.88
// Based on NVVM 20.0.0
//

.version 9.0
.target sm_100
.address_size 64

	// .globl	mwdx_batch_f32

.visible .entry mwdx_batch_f32(
	.param .u64 .ptr .align 1 mwdx_batch_f32_param_0,
	.param .u64 .ptr .align 1 mwdx_batch_f32_param_1,
	.param .u32 mwdx_batch_f32_param_2,
	.param .u32 mwdx_batch_f32_param_3,
	.param .u32 mwdx_batch_f32_param_4,
	.param .u64 .ptr .align 1 mwdx_batch_f32_param_5
)
{
	.reg .pred 	%p<18>;
	.reg .b32 	%r<59>;
	.reg .b32 	%f<102>;
	.reg .b64 	%rd<33>;

	ld.param.u64 	%rd6, [mwdx_batch_f32_param_0];
	ld.param.u64 	%rd5, [mwdx_batch_f32_param_1];
	ld.param.u32 	%r37, [mwdx_batch_f32_param_2];
	ld.param.u32 	%r51, [mwdx_batch_f32_param_3];
	ld.param.u32 	%r39, [mwdx_batch_f32_param_4];
	ld.param.u64 	%rd7, [mwdx_batch_f32_param_5];
	cvta.to.global.u64 	%rd1, %rd7;
	cvta.to.global.u64 	%rd2, %rd6;
	mov.u32 	%r1, %ctaid.x;
	setp.ge.s32 	%p1, %r1, %r39;
	setp.lt.s32 	%p2, %r37, 1;
	or.pred  	%p3, %p2, %p1;
	@%p3 bra 	$L__BB0_19;
	cvta.to.global.u64 	%rd8, %rd5;
	mul.wide.u32 	%rd9, %r1, 4;
	add.s64 	%rd10, %rd8, %rd9;
	ld.global.nc.f32 	%f1, [%rd10];
	mov.f32 	%f13, 0f3F800000;
	sub.f32 	%f2, %f13, %f1;
	mul.lo.s32 	%r2, %r37, %r1;
	mov.u32 	%r3, %tid.x;
	setp.ge.u32 	%p4, %r3, %r37;
	@%p4 bra 	$L__BB0_4;
	mov.u32 	%r4, %ntid.x;
	mov.u32 	%r48, %r3;
$L__BB0_3:
	add.s32 	%r40, %r48, %r2;
	mul.wide.s32 	%rd11, %r40, 4;
	add.s64 	%rd12, %rd1, %rd11;
	mov.b32 	%r41, 2143289344;
	st.global.u32 	[%rd12], %r41;
	add.s32 	%r48, %r48, %r4;
	setp.lt.s32 	%p5, %r48, %r37;
	@%p5 bra 	$L__BB0_3;
$L__BB0_4:
	bar.sync 	0;
	setp.ne.s32 	%p6, %r3, 0;
	setp.ge.u32 	%p7, %r51, %r37;
	or.pred  	%p8, %p6, %p7;
	@%p8 bra 	$L__BB0_19;
	mul.wide.u32 	%rd13, %r51, 4;
	add.s64 	%rd14, %rd2, %rd13;
	ld.global.nc.f32 	%f99, [%rd14];
	add.s32 	%r7, %r2, %r51;
	mul.wide.u32 	%rd15, %r7, 4;
	add.s64 	%rd16, %rd1, %rd15;
	st.global.f32 	[%rd16], %f99;
	add.s32 	%r54, %r51, 1;
	setp.ge.u32 	%p9, %r54, %r37;
	@%p9 bra 	$L__BB0_19;
	not.b32 	%r42, %r51;
	add.s32 	%r9, %r37, %r42;
	sub.s32 	%r43, %r37, %r51;
	add.s32 	%r44, %r43, -2;
	and.b32  	%r10, %r9, 15;
	setp.lt.u32 	%p10, %r44, 15;
	@%p10 bra 	$L__BB0_10;
	and.b32  	%r45, %r9, -16;
	neg.s32 	%r50, %r45;
	add.s64 	%rd3, %rd2, 32;
	add.s64 	%rd4, %rd1, 32;
	add.s32 	%r49, %r7, 1;
$L__BB0_8:
	.pragma "nounroll";
	mul.wide.s32 	%rd17, %r54, 4;
	add.s64 	%rd18, %rd3, %rd17;
	mul.wide.s32 	%rd19, %r49, 4;
	add.s64 	%rd20, %rd4, %rd19;
	ld.global.nc.f32 	%f14, [%rd18+-32];
	mul.f32 	%f15, %f2, %f99;
	fma.rn.f32 	%f16, %f14, %f1, %f15;
	st.global.f32 	[%rd20+-32], %f16;
	ld.global.nc.f32 	%f17, [%rd18+-28];
	mul.f32 	%f18, %f2, %f16;
	fma.rn.f32 	%f19, %f17, %f1, %f18;
	st.global.f32 	[%rd20+-28], %f19;
	ld.global.nc.f32 	%f20, [%rd18+-24];
	mul.f32 	%f21, %f2, %f19;
	fma.rn.f32 	%f22, %f20, %f1, %f21;
	st.global.f32 	[%rd20+-24], %f22;
	ld.global.nc.f32 	%f23, [%rd18+-20];
	mul.f32 	%f24, %f2, %f22;
	fma.rn.f32 	%f25, %f23, %f1, %f24;
	st.global.f32 	[%rd20+-20], %f25;
	ld.global.nc.f32 	%f26, [%rd18+-16];
	mul.f32 	%f27, %f2, %f25;
	fma.rn.f32 	%f28, %f26, %f1, %f27;
	st.global.f32 	[%rd20+-16], %f28;
	ld.global.nc.f32 	%f29, [%rd18+-12];
	mul.f32 	%f30, %f2, %f28;
	fma.rn.f32 	%f31, %f29, %f1, %f30;
	st.global.f32 	[%rd20+-12], %f31;
	ld.global.nc.f32 	%f32, [%rd18+-8];
	mul.f32 	%f33, %f2, %f31;
	fma.rn.f32 	%f34, %f32, %f1, %f33;
	st.global.f32 	[%rd20+-8], %f34;
	ld.global.nc.f32 	%f35, [%rd18+-4];
	mul.f32 	%f36, %f2, %f34;
	fma.rn.f32 	%f37, %f35, %f1, %f36;
	st.global.f32 	[%rd20+-4], %f37;
	ld.global.nc.f32 	%f38, [%rd18];
	mul.f32 	%f39, %f2, %f37;
	fma.rn.f32 	%f40, %f38, %f1, %f39;
	st.global.f32 	[%rd20], %f40;
	ld.global.nc.f32 	%f41, [%rd18+4];
	mul.f32 	%f42, %f2, %f40;
	fma.rn.f32 	%f43, %f41, %f1, %f42;
	st.global.f32 	[%rd20+4], %f43;
	ld.global.nc.f32 	%f44, [%rd18+8];
	mul.f32 	%f45, %f2, %f43;
	fma.rn.f32 	%f46, %f44, %f1, %f45;
	st.global.f32 	[%rd20+8], %f46;
	ld.global.nc.f32 	%f47, [%rd18+12];
	mul.f32 	%f48, %f2, %f46;
	fma.rn.f32 	%f49, %f47, %f1, %f48;
	st.global.f32 	[%rd20+12], %f49;
	ld.global.nc.f32 	%f50, [%rd18+16];
	mul.f32 	%f51, %f2, %f49;
	fma.rn.f32 	%f52, %f50, %f1, %f51;
	st.global.f32 	[%rd20+16], %f52;
	ld.global.nc.f32 	%f53, [%rd18+20];
	mul.f32 	%f54, %f2, %f52;
	fma.rn.f32 	%f55, %f53, %f1, %f54;
	st.global.f32 	[%rd20+20], %f55;
	ld.global.nc.f32 	%f56, [%rd18+24];
	mul.f32 	%f57, %f2, %f55;
	fma.rn.f32 	%f58, %f56, %f1, %f57;
	st.global.f32 	[%rd20+24], %f58;
	ld.global.nc.f32 	%f59, [%rd18+28];
	mul.f32 	%f60, %f2, %f58;
	fma.rn.f32 	%f99, %f59, %f1, %f60;
	st.global.f32 	[%rd20+28], %f99;
	add.s32 	%r54, %r54, 16;
	add.s32 	%r51, %r51, 16;
	add.s32 	%r50, %r50, 16;
	add.s32 	%r49, %r49, 16;
	setp.ne.s32 	%p11, %r50, 0;
	@%p11 bra 	$L__BB0_8;
	add.s32 	%r54, %r51, 1;
$L__BB0_10:
	setp.eq.s32 	%p12, %r10, 0;
	@%p12 bra 	$L__BB0_19;
	and.b32  	%r23, %r9, 7;
	setp.lt.u32 	%p13, %r10, 8;
	@%p13 bra 	$L__BB0_13;
	mul.wide.s32 	%rd21, %r54, 4;
	add.s64 	%rd22, %rd2, %rd21;
	ld.global.nc.f32 	%f61, [%rd22];
	mul.f32 	%f62, %f2, %f99;
	fma.rn.f32 	%f63, %f61, %f1, %f62;
	add.s32 	%r46, %r54, %r2;
	mul.wide.s32 	%rd23, %r46, 4;
	add.s64 	%rd24, %rd1, %rd23;
	st.global.f32 	[%rd24], %f63;
	ld.global.nc.f32 	%f64, [%rd22+4];
	mul.f32 	%f65, %f2, %f63;
	fma.rn.f32 	%f66, %f64, %f1, %f65;
	st.global.f32 	[%rd24+4], %f66;
	ld.global.nc.f32 	%f67, [%rd22+8];
	mul.f32 	%f68, %f2, %f66;
	fma.rn.f32 	%f69, %f67, %f1, %f68;
	st.global.f32 	[%rd24+8], %f69;
	ld.global.nc.f32 	%f70, [%rd22+12];
	mul.f32 	%f71, %f2, %f69;
	fma.rn.f32 	%f72, %f70, %f1, %f71;
	st.global.f32 	[%rd24+12], %f72;
	ld.global.nc.f32 	%f73, [%rd22+16];
	mul.f32 	%f74, %f2, %f72;
	fma.rn.f32 	%f75, %f73, %f1, %f74;
	st.global.f32 	[%rd24+16], %f75;
	ld.global.nc.f32 	%f76, [%rd22+20];
	mul.f32 	%f77, %f2, %f75;
	fma.rn.f32 	%f78, %f76, %f1, %f77;
	st.global.f32 	[%rd24+20], %f78;
	ld.global.nc.f32 	%f79, [%rd22+24];
	mul.f32 	%f80, %f2, %f78;
	fma.rn.f32 	%f81, %f79, %f1, %f80;
	st.global.f32 	[%rd24+24], %f81;
	ld.global.nc.f32 	%f82, [%rd22+28];
	mul.f32 	%f83, %f2, %f81;
	fma.rn.f32 	%f99, %f82, %f1, %f83;
	st.global.f32 	[%rd24+28], %f99;
	add.s32 	%r54, %r54, 8;
$L__BB0_13:
	setp.eq.s32 	%p14, %r23, 0;
	@%p14 bra 	$L__BB0_19;
	and.b32  	%r26, %r9, 3;
	setp.lt.u32 	%p15, %r23, 4;
	@%p15 bra 	$L__BB0_16;
	mul.wide.s32 	%rd25, %r54, 4;
	add.s64 	%rd26, %rd2, %rd25;
	ld.global.nc.f32 	%f84, [%rd26];
	mul.f32 	%f85, %f2, %f99;
	fma.rn.f32 	%f86, %f84, %f1, %f85;
	add.s32 	%r47, %r54, %r2;
	mul.wide.s32 	%rd27, %r47, 4;
	add.s64 	%rd28, %rd1, %rd27;
	st.global.f32 	[%rd28], %f86;
	ld.global.nc.f32 	%f87, [%rd26+4];
	mul.f32 	%f88, %f2, %f86;
	fma.rn.f32 	%f89, %f87, %f1, %f88;
	st.global.f32 	[%rd28+4], %f89;
	ld.global.nc.f32 	%f90, [%rd26+8];
	mul.f32 	%f91, %f2, %f89;
	fma.rn.f32 	%f92, %f90, %f1, %f91;
	st.global.f32 	[%rd28+8], %f92;
	ld.global.nc.f32 	%f93, [%rd26+12];
	mul.f32 	%f94, %f2, %f92;
	fma.rn.f32 	%f99, %f93, %f1, %f94;
	st.global.f32 	[%rd28+12], %f99;
	add.s32 	%r54, %r54, 4;
$L__BB0_16:
	setp.eq.s32 	%p16, %r26, 0;
	@%p16 bra 	$L__BB0_19;
	add.s32 	%r57, %r54, %r2;
	neg.s32 	%r56, %r26;
$L__BB0_18:
	.pragma "nounroll";
	mul.wide.s32 	%rd29, %r57, 4;
	add.s64 	%rd30, %rd1, %rd29;
	mul.wide.s32 	%rd31, %r54, 4;
	add.s64 	%rd32, %rd2, %rd31;
	ld.global.nc.f32 	%f95, [%rd32];
	mul.f32 	%f96, %f2, %f99;
	fma.rn.f32 	%f99, %f95, %f1, %f96;
	st.global.f32 	[%rd30], %f99;
	add.s32 	%r54, %r54, 1;
	add.s32 	%r57, %r57, 1;
	add.s32 	%r56, %r56, 1;
	setp.ne.s32 	%p17, %r56, 0;
	@%p17 bra 	$L__BB0_18;
$L__BB0_19:
	ret;

}
	// .globl	mwdx_many_series_one_param_f32
.visible .entry mwdx_many_series_one_param_f32(
	.param .u64 .ptr .align 1 mwdx_many_series_one_param_f32_param_0,
	.param .u64 .ptr .align 1 mwdx_many_series_one_param_f32_param_1,
	.param .f32 mwdx_many_series_one_param_f32_param_2,
	.param .u32 mwdx_many_series_one_param_f32_param_3,
	.param .u32 mwdx_many_series_one_param_f32_param_4,
	.param .u64 .ptr .align 1 mwdx_many_series_one_param_f32_param_5
)
{
	.reg .pred 	%p<14>;
	.reg .b32 	%r<42>;
	.reg .b32 	%f<26>;
	.reg .b64 	%rd<27>;

	ld.param.u64 	%rd4, [mwdx_many_series_one_param_f32_param_0];
	ld.param.u64 	%rd3, [mwdx_many_series_one_param_f32_param_1];
	ld.param.f32 	%f8, [mwdx_many_series_one_param_f32_param_2];
	ld.param.u32 	%r26, [mwdx_many_series_one_param_f32_param_3];
	ld.param.u32 	%r27, [mwdx_many_series_one_param_f32_param_4];
	ld.param.u64 	%rd5, [mwdx_many_series_one_param_f32_param_5];
	cvta.to.global.u64 	%rd1, %rd5;
	cvta.to.global.u64 	%rd2, %rd4;
	mov.u32 	%r1, %ctaid.x;
	setp.ge.s32 	%p1, %r1, %r26;
	setp.lt.s32 	%p2, %r27, 1;
	or.pred  	%p3, %p1, %p2;
	@%p3 bra 	$L__BB1_13;
	cvta.to.global.u64 	%rd6, %rd3;
	mov.f32 	%f9, 0f3F800000;
	sub.f32 	%f1, %f9, %f8;
	mul.wide.u32 	%rd7, %r1, 4;
	add.s64 	%rd8, %rd6, %rd7;
	ld.global.nc.u32 	%r2, [%rd8];
	mov.u32 	%r3, %tid.x;
	setp.ge.u32 	%p4, %r3, %r27;
	@%p4 bra 	$L__BB1_4;
	mov.u32 	%r4, %ntid.x;
	mov.u32 	%r35, %r3;
$L__BB1_3:
	mad.lo.s32 	%r28, %r35, %r26, %r1;
	mul.wide.s32 	%rd9, %r28, 4;
	add.s64 	%rd10, %rd1, %rd9;
	mov.b32 	%r29, 2143289344;
	st.global.u32 	[%rd10], %r29;
	add.s32 	%r35, %r35, %r4;
	setp.lt.s32 	%p5, %r35, %r27;
	@%p5 bra 	$L__BB1_3;
$L__BB1_4:
	bar.sync 	0;
	setp.ne.s32 	%p6, %r3, 0;
	setp.ge.u32 	%p7, %r2, %r27;
	or.pred  	%p8, %p6, %p7;
	@%p8 bra 	$L__BB1_13;
	mad.lo.s32 	%r30, %r2, %r26, %r1;
	mul.wide.u32 	%rd11, %r30, 4;
	add.s64 	%rd12, %rd2, %rd11;
	ld.global.nc.f32 	%f23, [%rd12];
	add.s64 	%rd13, %rd1, %rd11;
	st.global.f32 	[%rd13], %f23;
	add.s32 	%r39, %r2, 1;
	setp.ge.u32 	%p9, %r39, %r27;
	@%p9 bra 	$L__BB1_13;
	not.b32 	%r31, %r2;
	add.s32 	%r32, %r27, %r31;
	and.b32  	%r8, %r32, 3;
	setp.eq.s32 	%p10, %r8, 0;
	@%p10 bra 	$L__BB1_10;
	neg.s32 	%r38, %r8;
	mad.lo.s32 	%r36, %r26, %r39, %r1;
	mov.u32 	%r37, %r2;
$L__BB1_8:
	.pragma "nounroll";
	mul.wide.s32 	%rd14, %r36, 4;
	add.s64 	%rd15, %rd2, %rd14;
	ld.global.nc.f32 	%f10, [%rd15];
	mul.f32 	%f11, %f1, %f23;
	fma.rn.f32 	%f23, %f10, %f8, %f11;
	add.s64 	%rd16, %rd1, %rd14;
	st.global.f32 	[%rd16], %f23;
	add.s32 	%r38, %r38, 1;
	setp.ne.s32 	%p11, %r38, 0;
	add.s32 	%r37, %r37, 1;
	add.s32 	%r36, %r36, %r26;
	@%p11 bra 	$L__BB1_8;
	add.s32 	%r39, %r37, 1;
$L__BB1_10:
	sub.s32 	%r33, %r27, %r2;
	add.s32 	%r34, %r33, -2;
	setp.lt.u32 	%p12, %r34, 3;
	@%p12 bra 	$L__BB1_13;
	sub.s32 	%r41, %r39, %r27;
	mad.lo.s32 	%r40, %r39, %r26, %r1;
	shl.b32 	%r21, %r26, 2;
	mul.wide.s32 	%rd20, %r26, 4;
$L__BB1_12:
	mul.wide.s32 	%rd17, %r40, 4;
	add.s64 	%rd18, %rd2, %rd17;
	ld.global.nc.f32 	%f12, [%rd18];
	mul.f32 	%f13, %f1, %f23;
	fma.rn.f32 	%f14, %f12, %f8, %f13;
	add.s64 	%rd19, %rd1, %rd17;
	st.global.f32 	[%rd19], %f14;
	add.s64 	%rd21, %rd18, %rd20;
	ld.global.nc.f32 	%f15, [%rd21];
	mul.f32 	%f16, %f1, %f14;
	fma.rn.f32 	%f17, %f15, %f8, %f16;
	add.s64 	%rd22, %rd19, %rd20;
	st.global.f32 	[%rd22], %f17;
	add.s64 	%rd23, %rd21, %rd20;
	ld.global.nc.f32 	%f18, [%rd23];
	mul.f32 	%f19, %f1, %f17;
	fma.rn.f32 	%f20, %f18, %f8, %f19;
	add.s64 	%rd24, %rd22, %rd20;
	st.global.f32 	[%rd24], %f20;
	add.s64 	%rd25, %rd23, %rd20;
	ld.global.nc.f32 	%f21, [%rd25];
	mul.f32 	%f22, %f1, %f20;
	fma.rn.f32 	%f23, %f21, %f8, %f22;
	add.s64 	%rd26, %rd24, %rd20;
	st.global.f32 	[%rd26], %f23;
	add.s32 	%r41, %r41, 4;
	add.s32 	%r40, %r40, %r21;
	setp.ne.s32 	%p13, %r41, 0;
	@%p13 bra 	$L__BB1_12;
$L__BB1_13:
	ret;

}


// ===== COMPILED SASS (sm_100) =====

	.target	sm_100

	.elftype	@"ET_EXEC"


//--------------------- .note.nv.tkinfo           --------------------------
	.section	.note.nv.tkinfo,"",@"SHT_NOTE"
	.sectionflags	@"SHF_NOTE_NV_TKINFO"
	.tkinfo
        /*0018*/ 	.word	0x00000002
        /*0030*/ 	.string	""
        /*0030*/ 	.string	"ptxas"
        /*0030*/ 	.string	"Cuda compilation tools, release 13.0, V13.0.88"
        /*0030*/ 	.string	"Build cuda_13.0.r13.0/compiler.36424714_0"
        /*0030*/ 	.string	"-arch sm_100 -m 64 "



//--------------------- .note.nv.cuinfo           --------------------------
	.section	.note.nv.cuinfo,"",@"SHT_NOTE"
	.sectionflags	@"SHF_NOTE_NV_CUINFO"
        /*0018*/ 	.short	0x0002
        /*001a*/ 	.short	0x0064
        /*001c*/ 	.short	0x0082
	.zero		2


//--------------------- .nv.info                  --------------------------
	.section	.nv.info,"",@"SHT_CUDA_INFO"
	.align	4


	//----- nvinfo : EIATTR_REGCOUNT
	.align		4
        /*0000*/ 	.byte	0x04, 0x2f
        /*0002*/ 	.short	(.L_1 - .L_0)
	.align		4
.L_0:
        /*0004*/ 	.word	index@(mwdx_batch_f32)
        /*0008*/ 	.word	0x00000020


	//----- nvinfo : EIATTR_FRAME_SIZE
	.align		4
.L_1:
        /*000c*/ 	.byte	0x04, 0x11
        /*000e*/ 	.short	(.L_3 - .L_2)
	.align		4
.L_2:
        /*0010*/ 	.word	index@(mwdx_batch_f32)
        /*0014*/ 	.word	0x00000000


	//----- nvinfo : EIATTR_REGCOUNT
	.align		4
.L_3:
        /*0018*/ 	.byte	0x04, 0x2f
        /*001a*/ 	.short	(.L_5 - .L_4)
	.align		4
.L_4:
        /*001c*/ 	.word	index@(mwdx_many_series_one_param_f32)
        /*0020*/ 	.word	0x00000020


	//----- nvinfo : EIATTR_FRAME_SIZE
	.align		4
.L_5:
        /*0024*/ 	.byte	0x04, 0x11
        /*0026*/ 	.short	(.L_7 - .L_6)
	.align		4
.L_6:
        /*0028*/ 	.word	index@(mwdx_many_series_one_param_f32)
        /*002c*/ 	.word	0x00000000


	//----- nvinfo : EIATTR_MIN_STACK_SIZE
	.align		4
.L_7:
        /*0030*/ 	.byte	0x04, 0x12
        /*0032*/ 	.short	(.L_9 - .L_8)
	.align		4
.L_8:
        /*0034*/ 	.word	index@(mwdx_many_series_one_param_f32)
        /*0038*/ 	.word	0x00000000


	//----- nvinfo : EIATTR_MIN_STACK_SIZE
	.align		4
.L_9:
        /*003c*/ 	.byte	0x04, 0x12
        /*003e*/ 	.short	(.L_11 - .L_10)
	.align		4
.L_10:
        /*0040*/ 	.word	index@(mwdx_batch_f32)
        /*0044*/ 	.word	0x00000000
.L_11:


//--------------------- .nv.compat                --------------------------
	.section	.nv.compat,"",@"SHT_CUDA_COMPAT_INFO"
	.align	4
        /*0000*/ 	.byte	0x02, 0x09, 0x00, 0x00, 0x02, 0x02, 0x01, 0x00, 0x02, 0x05, 0x05, 0x00, 0x03, 0x07, 0x01, 0x01
        /*0010*/ 	.byte	0x02, 0x03, 0x00, 0x00, 0x02, 0x06, 0x01, 0x00, 0x04, 0x0b, 0x08, 0x00, 0x09, 0x00, 0x00, 0x00
        /*0020*/ 	.byte	0x00, 0x00, 0x00, 0x00


//--------------------- .nv.info.mwdx_many_series_one_param_f32 --------------------------
	.section	.nv.info.mwdx_many_series_one_param_f32,"",@"SHT_CUDA_INFO"
	.sectionflags	@""
	.align	4


	//----- nvinfo : EIATTR_CUDA_API_VERSION
	.align		4
        /*0000*/ 	.byte	0x04, 0x37
        /*0002*/ 	.short	(.L_13 - .L_12)
.L_12:
        /*0004*/ 	.word	0x00000082


	//----- nvinfo : EIATTR_KPARAM_INFO
	.align		4
.L_13:
        /*0008*/ 	.byte	0x04, 0x17
        /*000a*/ 	.short	(.L_15 - .L_14)
.L_14:
        /*000c*/ 	.word	0x00000000
        /*0010*/ 	.short	0x0005
        /*0012*/ 	.short	0x0020
        /*0014*/ 	.byte	0x00, 0xf5, 0x21, 0x00


	//----- nvinfo : EIATTR_KPARAM_INFO
	.align		4
.L_15:
        /*0018*/ 	.byte	0x04, 0x17
        /*001a*/ 	.short	(.L_17 - .L_16)
.L_16:
        /*001c*/ 	.word	0x00000000
        /*0020*/ 	.short	0x0004
        /*0022*/ 	.short	0x0018
        /*0024*/ 	.byte	0x00, 0xf0, 0x11, 0x00


	//----- nvinfo : EIATTR_KPARAM_INFO
	.align		4
.L_17:
        /*0028*/ 	.byte	0x04, 0x17
        /*002a*/ 	.short	(.L_19 - .L_18)
.L_18:
        /*002c*/ 	.word	0x00000000
        /*0030*/ 	.short	0x0003
        /*0032*/ 	.short	0x0014
        /*0034*/ 	.byte	0x00, 0xf0, 0x11, 0x00


	//----- nvinfo : EIATTR_KPARAM_INFO
	.align		4
.L_19:
        /*0038*/ 	.byte	0x04, 0x17
        /*003a*/ 	.short	(.L_21 - .L_20)
.L_20:
        /*003c*/ 	.word	0x00000000
        /*0040*/ 	.short	0x0002
        /*0042*/ 	.short	0x0010
        /*0044*/ 	.byte	0x00, 0xf0, 0x11, 0x00


	//----- nvinfo : EIATTR_KPARAM_INFO
	.align		4
.L_21:
        /*0048*/ 	.byte	0x04, 0x17
        /*004a*/ 	.short	(.L_23 - .L_22)
.L_22:
        /*004c*/ 	.word	0x00000000
        /*0050*/ 	.short	0x0001
        /*0052*/ 	.short	0x0008
        /*0054*/ 	.byte	0x00, 0xf5, 0x21, 0x00


	//----- nvinfo : EIATTR_KPARAM_INFO
	.align		4
.L_23:
        /*0058*/ 	.byte	0x04, 0x17
        /*005a*/ 	.short	(.L_25 - .L_24)
.L_24:
        /*005c*/ 	.word	0x00000000
        /*0060*/ 	.short	0x0000
        /*0062*/ 	.short	0x0000
        /*0064*/ 	.byte	0x00, 0xf5, 0x21, 0x00


	//----- nvinfo : EIATTR_SPARSE_MMA_MASK
	.align		4
.L_25:
        /*0068*/ 	.byte	0x03, 0x50
        /*006a*/ 	.short	0x0000


	//----- nvinfo : EIATTR_MAXREG_COUNT
	.align		4
        /*006c*/ 	.byte	0x03, 0x1b
        /*006e*/ 	.short	0x00ff


	//----- nvinfo : EIATTR_NUM_BARRIERS
	.align		4
        /*0070*/ 	.byte	0x02, 0x4c
        /*0072*/ 	.byte	0x01
	.zero		1


	//----- nvinfo : EIATTR_MERCURY_ISA_VERSION
	.align		4
        /*0074*/ 	.byte	0x03, 0x5f
        /*0076*/ 	.short	0x0101


	//----- nvinfo : EIATTR_VRC_CTA_INIT_COUNT
	.align		4
        /*0078*/ 	.byte	0x02, 0x4a
	.zero		1
	.zero		1


	//----- nvinfo : EIATTR_EXIT_INSTR_OFFSETS
	.align		4
        /*007c*/ 	.byte	0x04, 0x1c
        /*007e*/ 	.short	(.L_27 - .L_26)


	//   ....[0]....
.L_26:
        /*0080*/ 	.word	0x00000060


	//   ....[1]....
        /*0084*/ 	.word	0x000001c0


	//   ....[2]....
        /*0088*/ 	.word	0x00000260


	//   ....[3]....
        /*008c*/ 	.word	0x000003e0


	//   ....[4]....
        /*0090*/ 	.word	0x00000e70


	//   ....[5]....
        /*0094*/ 	.word	0x00001040


	//----- nvinfo : EIATTR_CRS_STACK_SIZE
	.align		4
.L_27:
        /*0098*/ 	.byte	0x04, 0x1e
        /*009a*/ 	.short	(.L_29 - .L_28)
.L_28:
        /*009c*/ 	.word	0x00000000


	//----- nvinfo : EIATTR_CBANK_PARAM_SIZE
	.align		4
.L_29:
        /*00a0*/ 	.byte	0x03, 0x19
        /*00a2*/ 	.short	0x0028


	//----- nvinfo : EIATTR_PARAM_CBANK
	.align		4
        /*00a4*/ 	.byte	0x04, 0x0a
        /*00a6*/ 	.short	(.L_31 - .L_30)
	.align		4
.L_30:
        /*00a8*/ 	.word	index@(.nv.constant0.mwdx_many_series_one_param_f32)
        /*00ac*/ 	.short	0x0380
        /*00ae*/ 	.short	0x0028


	//----- nvinfo : EIATTR_SW_WAR
	.align		4
.L_31:
        /*00b0*/ 	.byte	0x04, 0x36
        /*00b2*/ 	.short	(.L_33 - .L_32)
.L_32:
        /*00b4*/ 	.word	0x00000008
.L_33:


//--------------------- .nv.info.mwdx_batch_f32   --------------------------
	.section	.nv.info.mwdx_batch_f32,"",@"SHT_CUDA_INFO"
	.sectionflags	@""
	.align	4


	//----- nvinfo : EIATTR_CUDA_API_VERSION
	.align		4
        /*0000*/ 	.byte	0x04, 0x37
        /*0002*/ 	.short	(.L_35 - .L_34)
.L_34:
        /*0004*/ 	.word	0x00000082


	//----- nvinfo : EIATTR_KPARAM_INFO
	.align		4
.L_35:
        /*0008*/ 	.byte	0x04, 0x17
        /*000a*/ 	.short	(.L_37 - .L_36)
.L_36:
        /*000c*/ 	.word	0x00000000
        /*0010*/ 	.short	0x0005
        /*0012*/ 	.short	0x0020
        /*0014*/ 	.byte	0x00, 0xf5, 0x21, 0x00


	//----- nvinfo : EIATTR_KPARAM_INFO
	.align		4
.L_37:
        /*0018*/ 	.byte	0x04, 0x17
        /*001a*/ 	.short	(.L_39 - .L_38)
.L_38:
        /*001c*/ 	.word	0x00000000
        /*0020*/ 	.short	0x0004
        /*0022*/ 	.short	0x0018
        /*0024*/ 	.byte	0x00, 0xf0, 0x11, 0x00


	//----- nvinfo : EIATTR_KPARAM_INFO
	.align		4
.L_39:
        /*0028*/ 	.byte	0x04, 0x17
        /*002a*/ 	.short	(.L_41 - .L_40)
.L_40:
        /*002c*/ 	.word	0x00000000
        /*0030*/ 	.short	0x0003
        /*0032*/ 	.short	0x0014
        /*0034*/ 	.byte	0x00, 0xf0, 0x11, 0x00


	//----- nvinfo : EIATTR_KPARAM_INFO
	.align		4
.L_41:
        /*0038*/ 	.byte	0x04, 0x17
        /*003a*/ 	.short	(.L_43 - .L_42)
.L_42:
        /*003c*/ 	.word	0x00000000
        /*0040*/ 	.short	0x0002
        /*0042*/ 	.short	0x0010
        /*0044*/ 	.byte	0x00, 0xf0, 0x11, 0x00


	//----- nvinfo : EIATTR_KPARAM_INFO
	.align		4
.L_43:
        /*0048*/ 	.byte	0x04, 0x17
        /*004a*/ 	.short	(.L_45 - .L_44)
.L_44:
        /*004c*/ 	.word	0x00000000
        /*0050*/ 	.short	0x0001
        /*0052*/ 	.short	0x0008
        /*0054*/ 	.byte	0x00, 0xf5, 0x21, 0x00


	//----- nvinfo : EIATTR_KPARAM_INFO
	.align		4
.L_45:
        /*0058*/ 	.byte	0x04, 0x17
        /*005a*/ 	.short	(.L_47 - .L_46)
.L_46:
        /*005c*/ 	.word	0x00000000
        /*0060*/ 	.short	0x0000
        /*0062*/ 	.short	0x0000
        /*0064*/ 	.byte	0x00, 0xf5, 0x21, 0x00


	//----- nvinfo : EIATTR_SPARSE_MMA_MASK
	.align		4
.L_47:
        /*0068*/ 	.byte	0x03, 0x50
        /*006a*/ 	.short	0x0000


	//----- nvinfo : EIATTR_MAXREG_COUNT
	.align		4
        /*006c*/ 	.byte	0x03, 0x1b
        /*006e*/ 	.short	0x00ff


	//----- nvinfo : EIATTR_NUM_BARRIERS
	.align		4
        /*0070*/ 	.byte	0x02, 0x4c
        /*0072*/ 	.byte	0x01
	.zero		1


	//----- nvinfo : EIATTR_MERCURY_ISA_VERSION
	.align		4
        /*0074*/ 	.byte	0x03, 0x5f
        /*0076*/ 	.short	0x0101


	//----- nvinfo : EIATTR_VRC_CTA_INIT_COUNT
	.align		4
        /*0078*/ 	.byte	0x02, 0x4a
	.zero		1
	.zero		1


	//----- nvinfo : EIATTR_EXIT_INSTR_OFFSETS
	.align		4
        /*007c*/ 	.byte	0x04, 0x1c
        /*007e*/ 	.short	(.L_49 - .L_48)


	//   ....[0]....
.L_48:
        /*0080*/ 	.word	0x00000060


	//   ....[1]....
        /*0084*/ 	.word	0x000001d0


	//   ....[2]....
        /*0088*/ 	.word	0x00000280


	//   ....[3]....
        /*008c*/ 	.word	0x00000850


	//   ....[4]....
        /*0090*/ 	.word	0x00000ae0


	//   ....[5]....
        /*0094*/ 	.word	0x00000c70


	//   ....[6]....
        /*0098*/ 	.word	0x00000d50


	//----- nvinfo : EIATTR_CRS_STACK_SIZE
	.align		4
.L_49:
        /*009c*/ 	.byte	0x04, 0x1e
        /*009e*/ 	.short	(.L_51 - .L_50)
.L_50:
        /*00a0*/ 	.word	0x00000000


	//----- nvinfo : EIATTR_CBANK_PARAM_SIZE
	.align		4
.L_51:
        /*00a4*/ 	.byte	0x03, 0x19
        /*00a6*/ 	.short	0x0028


	//----- nvinfo : EIATTR_PARAM_CBANK
	.align		4
        /*00a8*/ 	.byte	0x04, 0x0a
        /*00aa*/ 	.short	(.L_53 - .L_52)
	.align		4
.L_52:
        /*00ac*/ 	.word	index@(.nv.constant0.mwdx_batch_f32)
        /*00b0*/ 	.short	0x0380
        /*00b2*/ 	.short	0x0028


	//----- nvinfo : EIATTR_SW_WAR
	.align		4
.L_53:
        /*00b4*/ 	.byte	0x04, 0x36
        /*00b6*/ 	.short	(.L_55 - .L_54)
.L_54:
        /*00b8*/ 	.word	0x00000008
.L_55:


//--------------------- .nv.callgraph             --------------------------
	.section	.nv.callgraph,"",@"SHT_CUDA_CALLGRAPH"
	.align	4
	.sectionentsize	8
	.align		4
        /*0000*/ 	.word	0x00000000
	.align		4
        /*0004*/ 	.word	0xffffffff
	.align		4
        /*0008*/ 	.word	0x00000000
	.align		4
        /*000c*/ 	.word	0xfffffffe
	.align		4
        /*0010*/ 	.word	0x00000000
	.align		4
        /*0014*/ 	.word	0xfffffffd
	.align		4
        /*0018*/ 	.word	0x00000000
	.align		4
        /*001c*/ 	.word	0xfffffffc


//--------------------- .text.mwdx_many_series_one_param_f32 --------------------------
	.section	.text.mwdx_many_series_one_param_f32,"ax",@progbits
	.align	128
        .global         mwdx_many_series_one_param_f32
        .type           mwdx_many_series_one_param_f32,@function
        .size           mwdx_many_series_one_param_f32,(.L_x_19 - mwdx_many_series_one_param_f32)
        .other          mwdx_many_series_one_param_f32,@"STO_CUDA_ENTRY STV_DEFAULT"
mwdx_many_series_one_param_f32:
.text.mwdx_many_series_one_param_f32:
[----:B------:R-:W-:Y:S01]  /*0000*/  LDC R1, c[0x0][0x37c] ;  /* 0x0000df00ff017b82 */ /* 0x000fe20000000800 */
[----:B------:R-:W0:Y:S07]  /*0010*/  S2R R3, SR_CTAID.X ;  /* 0x0000000000037919 */ /* 0x000e2e0000002500 */
[----:B------:R-:W1:Y:S08]  /*0020*/  LDC R6, c[0x0][0x398] ;  /* 0x0000e600ff067b82 */ /* 0x000e700000000800 */
[----:B------:R-:W0:Y:S01]  /*0030*/  LDC R0, c[0x0][0x394] ;  /* 0x0000e500ff007b82 */ /* 0x000e220000000800 */
[----:B-1----:R-:W-:-:S04]  /*0040*/  ISETP.GE.AND P0, PT, R6, 0x1, PT ;  /* 0x000000010600780c */ /* 0x002fc80003f06270 */
[----:B0-----:R-:W-:-:S13]  /*0050*/  ISETP.GE.OR P0, PT, R3, R0, !P0 ;  /* 0x000000000300720c */ /* 0x001fda0004706670 */
[----:B------:R-:W-:Y:S05]  /*0060*/  @P0 EXIT ;  /* 0x000000000000094d */ /* 0x000fea0003800000 */
[----:B------:R-:W0:Y:S01]  /*0070*/  LDC.64 R4, c[0x0][0x388] ;  /* 0x0000e200ff047b82 */ /* 0x000e220000000a00 */
[----:B------:R-:W1:Y:S01]  /*0080*/  LDCU.64 UR4, c[0x0][0x358] ;  /* 0x00006b00ff0477ac */ /* 0x000e620008000a00 */
[----:B0-----:R-:W-:-:S06]  /*0090*/  IMAD.WIDE.U32 R4, R3, 0x4, R4 ;  /* 0x0000000403047825 */ /* 0x001fcc00078e0004 */
[----:B-1----:R-:W2:Y:S01]  /*00a0*/  LDG.E.CONSTANT R5, desc[UR4][R4.64] ;  /* 0x0000000404057981 */ /* 0x002ea2000c1e9900 */
[----:B------:R-:W-:Y:S01]  /*00b0*/  BSSY.RECONVERGENT B0, `(.L_x_0) ;  /* 0x000000f000007945 */ /* 0x000fe20003800200 */
[----:B------:R-:W0:Y:S02]  /*00c0*/  S2R R7, SR_TID.X ;  /* 0x0000000000077919 */ /* 0x000e240000002100 */
[-C--:B0-----:R-:W-:Y:S02]  /*00d0*/  ISETP.GE.U32.AND P1, PT, R7, R6.reuse, PT ;  /* 0x000000060700720c */ /* 0x081fe40003f26070 */
[----:B--2---:R-:W-:-:S04]  /*00e0*/  ISETP.GE.U32.AND P0, PT, R5, R6, PT ;  /* 0x000000060500720c */ /* 0x004fc80003f06070 */
[----:B------:R-:W-:-:S07]  /*00f0*/  ISETP.NE.OR P0, PT, R7, RZ, P0 ;  /* 0x000000ff0700720c */ /* 0x000fce0000705670 */
[----:B------:R-:W-:Y:S06]  /*0100*/  @P1 BRA `(.L_x_1) ;  /* 0x0000000000241947 */ /* 0x000fec0003800000 */
[----:B------:R-:W0:Y:S01]  /*0110*/  LDC R2, c[0x0][0x360] ;  /* 0x0000d800ff027b82 */ /* 0x000e220000000800 */
[----:B------:R-:W-:-:S07]  /*0120*/  MOV R13, 0x7fc00000 ;  /* 0x7fc00000000d7802 */ /* 0x000fce0000000f00 */
[----:B------:R-:W1:Y:S02]  /*0130*/  LDC.64 R10, c[0x0][0x3a0] ;  /* 0x0000e800ff0a7b82 */ /* 0x000e640000000a00 */
.L_x_2:
[----:B--2---:R-:W-:Y:S01]  /*0140*/  IMAD R9, R7, R0, R3 ;  /* 0x0000000007097224 */ /* 0x004fe200078e0203 */
[----:B0-----:R-:W-:-:S03]  /*0150*/  IADD3 R7, PT, PT, R2, R7, RZ ;  /* 0x0000000702077210 */ /* 0x001fc60007ffe0ff */
[----:B-1----:R-:W-:Y:S01]  /*0160*/  IMAD.WIDE R8, R9, 0x4, R10 ;  /* 0x0000000409087825 */ /* 0x002fe200078e020a */
[----:B------:R-:W-:-:S04]  /*0170*/  ISETP.GE.AND P1, PT, R7, R6, PT ;  /* 0x000000060700720c */ /* 0x000fc80003f26270 */
[----:B------:R2:W-:Y:S09]  /*0180*/  STG.E desc[UR4][R8.64], R13 ;  /* 0x0000000d08007986 */ /* 0x0005f2000c101904 */
[----:B------:R-:W-:Y:S05]  /*0190*/  @!P1 BRA `(.L_x_2) ;  /* 0xfffffffc00e89947 */ /* 0x000fea000383ffff */
.L_x_1:
[----:B------:R-:W-:Y:S05]  /*01a0*/  BSYNC.RECONVERGENT B0 ;  /* 0x0000000000007941 */ /* 0x000fea0003800200 */
.L_x_0:
[----:B------:R-:W-:Y:S06]  /*01b0*/  BAR.SYNC.DEFER_BLOCKING 0x0 ;  /* 0x0000000000007b1d */ /* 0x000fec0000010000 */
[----:B------:R-:W-:Y:S05]  /*01c0*/  @P0 EXIT ;  /* 0x000000000000094d */ /* 0x000fea0003800000 */
[----:B------:R-:W2:Y:S01]  /*01d0*/  LDC.64 R14, c[0x0][0x380] ;  /* 0x0000e000ff0e7b82 */ /* 0x000ea20000000a00 */
[----:B------:R-:W-:-:S07]  /*01e0*/  IMAD R11, R5, R0, R3 ;  /* 0x00000000050b7224 */ /* 0x000fce00078e0203 */
[----:B------:R-:W0:Y:S01]  /*01f0*/  LDC.64 R16, c[0x0][0x3a0] ;  /* 0x0000e800ff107b82 */ /* 0x000e220000000a00 */
[----:B--2---:R-:W-:-:S05]  /*0200*/  IMAD.WIDE.U32 R8, R11, 0x4, R14 ;  /* 0x000000040b087825 */ /* 0x004fca00078e000e */
[----:B------:R-:W2:Y:S01]  /*0210*/  LDG.E.CONSTANT R21, desc[UR4][R8.64] ;  /* 0x0000000408157981 */ /* 0x000ea2000c1e9900 */
[----:B------:R-:W-:Y:S01]  /*0220*/  IADD3 R7, PT, PT, R5, 0x1, RZ ;  /* 0x0000000105077810 */ /* 0x000fe20007ffe0ff */
[----:B0-----:R-:W-:-:S03]  /*0230*/  IMAD.WIDE.U32 R10, R11, 0x4, R16 ;  /* 0x000000040b0a7825 */ /* 0x001fc600078e0010 */
[----:B------:R-:W-:Y:S02]  /*0240*/  ISETP.GE.U32.AND P0, PT, R7, R6, PT ;  /* 0x000000060700720c */ /* 0x000fe40003f06070 */
[----:B--2---:R0:W-:Y:S11]  /*0250*/  STG.E desc[UR4][R10.64], R21 ;  /* 0x000000150a007986 */ /* 0x0041f6000c101904 */
[----:B------:R-:W-:Y:S05]  /*0260*/  @P0 EXIT ;  /* 0x000000000000094d */ /* 0x000fea0003800000 */
[----:B------:R-:W1:Y:S01]  /*0270*/  LDC R2, c[0x0][0x390] ;  /* 0x0000e400ff027b82 */ /* 0x000e620000000800 */
[----:B------:R-:W-:-:S04]  /*0280*/  LOP3.LUT R9, RZ, R5, RZ, 0x33, !PT ;  /* 0x00000005ff097212 */ /* 0x000fc800078e33ff */
[----:B------:R-:W-:-:S04]  /*0290*/  IADD3 R9, PT, PT, R9, R6, RZ ;  /* 0x0000000609097210 */ /* 0x000fc80007ffe0ff */
[----:B------:R-:W-:Y:S01]  /*02a0*/  LOP3.LUT P0, R9, R9, 0x3, RZ, 0xc0, !PT ;  /* 0x0000000309097812 */ /* 0x000fe2000780c0ff */
[----:B-1----:R-:W-:-:S12]  /*02b0*/  FADD R4, -R2, 1 ;  /* 0x3f80000002047421 */ /* 0x002fd80000000100 */
[----:B------:R-:W-:Y:S05]  /*02c0*/  @!P0 BRA `(.L_x_3) ;  /* 0x00000000003c8947 */ /* 0x000fea0003800000 */
[----:B------:R-:W-:Y:S01]  /*02d0*/  IMAD R13, R7, R0, R3 ;  /* 0x00000000070d7224 */ /* 0x000fe200078e0203 */
[----:B------:R-:W-:Y:S02]  /*02e0*/  IADD3 R7, PT, PT, -R9, RZ, RZ ;  /* 0x000000ff09077210 */ /* 0x000fe40007ffe1ff */
[----:B------:R-:W-:-:S07]  /*02f0*/  MOV R12, R5 ;  /* 0x00000005000c7202 */ /* 0x000fce0000000f00 */
.L_x_4:
[----:B0-----:R-:W-:-:S06]  /*0300*/  IMAD.WIDE R10, R13, 0x4, R14 ;  /* 0x000000040d0a7825 */ /* 0x001fcc00078e020e */
[----:B------:R-:W2:Y:S01]  /*0310*/  LDG.E.CONSTANT R11, desc[UR4][R10.64] ;  /* 0x000000040a0b7981 */ /* 0x000ea2000c1e9900 */
[----:B------:R-:W-:Y:S01]  /*0320*/  FMUL R18, R21, R4 ;  /* 0x0000000415127220 */ /* 0x000fe20000400000 */
[----:B-1----:R-:W-:Y:S01]  /*0330*/  IMAD.WIDE R8, R13, 0x4, R16 ;  /* 0x000000040d087825 */ /* 0x002fe200078e0210 */
[----:B------:R-:W-:Y:S02]  /*0340*/  IADD3 R7, PT, PT, R7, 0x1, RZ ;  /* 0x0000000107077810 */ /* 0x000fe40007ffe0ff */
[----:B------:R-:W-:Y:S02]  /*0350*/  IADD3 R12, PT, PT, R12, 0x1, RZ ;  /* 0x000000010c0c7810 */ /* 0x000fe40007ffe0ff */
[----:B------:R-:W-:Y:S02]  /*0360*/  ISETP.NE.AND P0, PT, R7, RZ, PT ;  /* 0x000000ff0700720c */ /* 0x000fe40003f05270 */
[----:B------:R-:W-:Y:S01]  /*0370*/  IADD3 R13, PT, PT, R13, R0, RZ ;  /* 0x000000000d0d7210 */ /* 0x000fe20007ffe0ff */
[----:B--2---:R-:W-:-:S05]  /*0380*/  FFMA R21, R11, R2, R18 ;  /* 0x000000020b157223 */ /* 0x004fca0000000012 */
[----:B------:R1:W-:Y:S05]  /*0390*/  STG.E desc[UR4][R8.64], R21 ;  /* 0x0000001508007986 */ /* 0x0003ea000c101904 */
[----:B------:R-:W-:Y:S05]  /*03a0*/  @P0 BRA `(.L_x_4) ;  /* 0xfffffffc00d40947 */ /* 0x000fea000383ffff */
[----:B------:R-:W-:-:S07]  /*03b0*/  IADD3 R7, PT, PT, R12, 0x1, RZ ;  /* 0x000000010c077810 */ /* 0x000fce0007ffe0ff */
.L_x_3:
[----:B------:R-:W-:-:S04]  /*03c0*/  IADD3 R5, PT, PT, -R5, -0x2, R6 ;  /* 0xfffffffe05057810 */ /* 0x000fc80007ffe106 */
[----:B------:R-:W-:-:S13]  /*03d0*/  ISETP.GE.U32.AND P0, PT, R5, 0x3, PT ;  /* 0x000000030500780c */ /* 0x000fda0003f06070 */
[----:B------:R-:W-:Y:S05]  /*03e0*/  @!P0 EXIT ;  /* 0x000000000000894d */ /* 0x000fea0003800000 */
[C---:B------:R-:W-:Y:S01]  /*03f0*/  IADD3 R6, PT, PT, R7.reuse, -R6, RZ ;  /* 0x8000000607067210 */ /* 0x040fe20007ffe0ff */
[----:B------:R-:W-:-:S03]  /*0400*/  IMAD R22, R7, R0, R3 ;  /* 0x0000000007167224 */ /* 0x000fc600078e0203 */
[----:B------:R-:W-:-:S13]  /*0410*/  ISETP.GE.AND P0, PT, R6, RZ, PT ;  /* 0x000000ff0600720c */ /* 0x000fda0003f06270 */
[----:B------:R-:W-:Y:S05]  /*0420*/  @P0 BRA `(.L_x_5) ;  /* 0x0000000800940947 */ /* 0x000fea0003800000 */
[----:B------:R-:W-:Y:S02]  /*0430*/  IADD3 R3, PT, PT, -R6, RZ, RZ ;  /* 0x000000ff06037210 */ /* 0x000fe40007ffe1ff */
[----:B------:R-:W-:Y:S02]  /*0440*/  PLOP3.LUT P0, PT, PT, PT, PT, 0x80, 0x8 ;  /* 0x000000000008781c */ /* 0x000fe40003f0f070 */
[----:B------:R-:W-:-:S13]  /*0450*/  ISETP.GT.AND P1, PT, R3, 0xc, PT ;  /* 0x0000000c0300780c */ /* 0x000fda0003f24270 */
[----:B------:R-:W-:Y:S05]  /*0460*/  @!P1 BRA `(.L_x_6) ;  /* 0x0000000400a09947 */ /* 0x000fea0003800000 */
[----:B------:R-:W-:-:S13]  /*0470*/  PLOP3.LUT P0, PT, PT, PT, PT, 0x8, 0x80 ;  /* 0x000000000080781c */ /* 0x000fda0003f0e170 */
.L_x_7:
[----:B0-----:R-:W-:-:S05]  /*0480*/  IMAD.WIDE R10, R22, 0x4, R14 ;  /* 0x00000004160a7825 */ /* 0x001fca00078e020e */
[----:B------:R-:W2:Y:S01]  /*0490*/  LDG.E.CONSTANT R7, desc[UR4][R10.64] ;  /* 0x000000040a077981 */ /* 0x000ea2000c1e9900 */
[----:B------:R-:W-:-:S05]  /*04a0*/  IMAD.WIDE R26, R0, 0x4, R10 ;  /* 0x00000004001a7825 */ /* 0x000fca00078e020a */
[----:B------:R0:W3:Y:S02]  /*04b0*/  LDG.E.CONSTANT R5, desc[UR4][R26.64] ;  /* 0x000000041a057981 */ /* 0x0000e4000c1e9900 */
[----:B0-----:R-:W-:-:S05]  /*04c0*/  IMAD.WIDE R26, R0, 0x4, R26 ;  /* 0x00000004001a7825 */ /* 0x001fca00078e021a */
[----:B------:R-:W4:Y:S01]  /*04d0*/  LDG.E.CONSTANT R28, desc[UR4][R26.64] ;  /* 0x000000041a1c7981 */ /* 0x000f22000c1e9900 */
[----:B------:R-:W-:-:S05]  /*04e0*/  IMAD.WIDE R12, R0, 0x4, R26 ;  /* 0x00000004000c7825 */ /* 0x000fca00078e021a */
[----:B------:R0:W5:Y:S01]  /*04f0*/  LDG.E.CONSTANT R23, desc[UR4][R12.64] ;  /* 0x000000040c177981 */ /* 0x000162000c1e9900 */
[----:B-1----:R-:W-:-:S05]  /*0500*/  LEA R8, R0, R22, 0x2 ;  /* 0x0000001600087211 */ /* 0x002fca00078e10ff */
[----:B------:R-:W-:-:S05]  /*0510*/  IMAD.WIDE R18, R8, 0x4, R14 ;  /* 0x0000000408127825 */ /* 0x000fca00078e020e */
[----:B------:R1:W5:Y:S01]  /*0520*/  LDG.E.CONSTANT R9, desc[UR4][R18.64] ;  /* 0x0000000412097981 */ /* 0x000362000c1e9900 */
[----:B0-----:R-:W-:-:S05]  /*0530*/  IMAD.WIDE R12, R0, 0x4, R18 ;  /* 0x00000004000c7825 */ /* 0x001fca00078e0212 */
[----:B------:R0:W5:Y:S01]  /*0540*/  LDG.E.CONSTANT R25, desc[UR4][R12.64] ;  /* 0x000000040c197981 */ /* 0x000162000c1e9900 */
[C---:B------:R-:W-:Y:S01]  /*0550*/  LEA R29, R0.reuse, R8, 0x2 ;  /* 0x00000008001d7211 */ /* 0x040fe200078e10ff */
[----:B-1----:R-:W-:-:S05]  /*0560*/  IMAD.WIDE R18, R0, 0x4, R12 ;  /* 0x0000000400127825 */ /* 0x002fca00078e020c */
[----:B------:R1:W5:Y:S01]  /*0570*/  LDG.E.CONSTANT R3, desc[UR4][R18.64] ;  /* 0x0000000412037981 */ /* 0x000362000c1e9900 */
[----:B------:R-:W-:-:S04]  /*0580*/  IMAD.WIDE R10, R0, 0x4, R18 ;  /* 0x00000004000a7825 */ /* 0x000fc800078e0212 */
[----:B------:R-:W-:Y:S02]  /*0590*/  IMAD.WIDE R26, R29, 0x4, R14 ;  /* 0x000000041d1a7825 */ /* 0x000fe400078e020e */
[----:B------:R-:W5:Y:S02]  /*05a0*/  LDG.E.CONSTANT R11, desc[UR4][R10.64] ;  /* 0x000000040a0b7981 */ /* 0x000f64000c1e9900 */
[C---:B0-----:R-:W-:Y:S02]  /*05b0*/  IMAD.WIDE R12, R0.reuse, 0x4, R26 ;  /* 0x00000004000c7825 */ /* 0x041fe400078e021a */
[----:B------:R-:W5:Y:S02]  /*05c0*/  LDG.E.CONSTANT R27, desc[UR4][R26.64] ;  /* 0x000000041a1b7981 */ /* 0x000f64000c1e9900 */
[----:B------:R-:W-:Y:S01]  /*05d0*/  FMUL R24, R21, R4 ;  /* 0x0000000415187220 */ /* 0x000fe20000400000 */
[C---:B-1----:R-:W-:Y:S02]  /*05e0*/  IMAD.WIDE R18, R0.reuse, 0x4, R12 ;  /* 0x0000000400127825 */ /* 0x042fe400078e020c */
[----:B------:R-:W5:Y:S02]  /*05f0*/  LDG.E.CONSTANT R13, desc[UR4][R12.64] ;  /* 0x000000040c0d7981 */ /* 0x000f64000c1e9900 */
[----:B------:R-:W-:-:S05]  /*0600*/  IMAD.WIDE R20, R0, 0x4, R18 ;  /* 0x0000000400147825 */ /* 0x000fca00078e0212 */
[----:B------:R-:W5:Y:S01]  /*0610*/  LDG.E.CONSTANT R10, desc[UR4][R20.64] ;  /* 0x00000004140a7981 */ /* 0x000f62000c1e9900 */
[----:B--2---:R-:W-:-:S03]  /*0620*/  FFMA R24, R7, R2, R24 ;  /* 0x0000000207187223 */ /* 0x004fc60000000018 */
[----:B------:R0:W2:Y:S02]  /*0630*/  LDG.E.CONSTANT R7, desc[UR4][R18.64] ;  /* 0x0000000412077981 */ /* 0x0000a4000c1e9900 */
[----:B0-----:R-:W-:-:S04]  /*0640*/  IMAD.WIDE R18, R22, 0x4, R16 ;  /* 0x0000000416127825 */ /* 0x001fc800078e0210 */
[----:B------:R-:W-:-:S04]  /*0650*/  FMUL R22, R24, R4 ;  /* 0x0000000418167220 */ /* 0x000fc80000400000 */
[----:B---3--:R-:W-:Y:S01]  /*0660*/  FFMA R22, R5, R2, R22 ;  /* 0x0000000205167223 */ /* 0x008fe20000000016 */
[----:B------:R-:W-:-:S03]  /*0670*/  LEA R5, R0, R29, 0x2 ;  /* 0x0000001d00057211 */ /* 0x000fc600078e10ff */
[----:B------:R-:W-:Y:S02]  /*0680*/  FMUL R12, R22, R4 ;  /* 0x00000004160c7220 */ /* 0x000fe40000400000 */
[----:B------:R-:W-:-:S04]  /*0690*/  IMAD.WIDE R20, R5, 0x4, R14 ;  /* 0x0000000405147825 */ /* 0x000fc800078e020e */
[----:B----4-:R-:W-:Y:S02]  /*06a0*/  FFMA R28, R28, R2, R12 ;  /* 0x000000021c1c7223 */ /* 0x010fe4000000000c */
[----:B------:R0:W3:Y:S04]  /*06b0*/  LDG.E.CONSTANT R12, desc[UR4][R20.64] ;  /* 0x00000004140c7981 */ /* 0x0000e8000c1e9900 */
[----:B------:R1:W-:Y:S01]  /*06c0*/  STG.E desc[UR4][R18.64], R24 ;  /* 0x0000001812007986 */ /* 0x0003e2000c101904 */
[----:B0-----:R-:W-:-:S05]  /*06d0*/  IMAD.WIDE R20, R0, 0x4, R20 ;  /* 0x0000000400147825 */ /* 0x001fca00078e0214 */
[----:B------:R-:W4:Y:S01]  /*06e0*/  LDG.E.CONSTANT R26, desc[UR4][R20.64] ;  /* 0x00000004141a7981 */ /* 0x000f22000c1e9900 */
[----:B-1----:R-:W-:-:S04]  /*06f0*/  IMAD.WIDE R18, R0, 0x4, R18 ;  /* 0x0000000400127825 */ /* 0x002fc800078e0212 */
[----:B------:R-:W-:Y:S01]  /*0700*/  FMUL R24, R28, R4 ;  /* 0x000000041c187220 */ /* 0x000fe20000400000 */
[----:B------:R0:W-:Y:S03]  /*0710*/  STG.E desc[UR4][R18.64], R22 ;  /* 0x0000001612007986 */ /* 0x0001e6000c101904 */
[----:B-----5:R-:W-:Y:S01]  /*0720*/  FFMA R24, R23, R2, R24 ;  /* 0x0000000217187223 */ /* 0x020fe20000000018 */
[----:B0-----:R-:W-:-:S04]  /*0730*/  IMAD.WIDE R18, R0, 0x4, R18 ;  /* 0x0000000400127825 */ /* 0x001fc800078e0212 */
[C---:B------:R-:W-:Y:S01]  /*0740*/  IMAD.WIDE R22, R0.reuse, 0x4, R20 ;  /* 0x0000000400167825 */ /* 0x040fe200078e0214 */
[----:B------:R0:W-:Y:S04]  /*0750*/  STG.E desc[UR4][R18.64], R28 ;  /* 0x0000001c12007986 */ /* 0x0001e8000c101904 */
[----:B0-----:R0:W5:Y:S02]  /*0760*/  LDG.E.CONSTANT R28, desc[UR4][R22.64] ;  /* 0x00000004161c7981 */ /* 0x001164000c1e9900 */
[----:B0-----:R-:W-:-:S06]  /*0770*/  IMAD.WIDE R22, R0, 0x4, R22 ;  /* 0x0000000400167825 */ /* 0x001fcc00078e0216 */
[----:B------:R0:W5:Y:S01]  /*0780*/  LDG.E.CONSTANT R23, desc[UR4][R22.64] ;  /* 0x0000000416177981 */ /* 0x000162000c1e9900 */
[----:B------:R-:W-:-:S04]  /*0790*/  FMUL R20, R24, R4 ;  /* 0x0000000418147220 */ /* 0x000fc80000400000 */
[----:B------:R-:W-:-:S04]  /*07a0*/  FFMA R20, R9, R2, R20 ;  /* 0x0000000209147223 */ /* 0x000fc80000000014 */
[----:B------:R-:W-:-:S04]  /*07b0*/  FMUL R9, R20, R4 ;  /* 0x0000000414097220 */ /* 0x000fc80000400000 */
[----:B------:R-:W-:-:S04]  /*07c0*/  FFMA R25, R25, R2, R9 ;  /* 0x0000000219197223 */ /* 0x000fc80000000009 */
[----:B------:R-:W-:-:S04]  /*07d0*/  FMUL R9, R25, R4 ;  /* 0x0000000419097220 */ /* 0x000fc80000400000 */
[----:B------:R-:W-:Y:S01]  /*07e0*/  FFMA R3, R3, R2, R9 ;  /* 0x0000000203037223 */ /* 0x000fe20000000009 */
[----:B------:R-:W-:-:S04]  /*07f0*/  IMAD.WIDE R18, R0, 0x4, R18 ;  /* 0x0000000400127825 */ /* 0x000fc800078e0212 */
[----:B------:R-:W-:-:S04]  /*0800*/  FMUL R21, R3, R4 ;  /* 0x0000000403157220 */ /* 0x000fc80000400000 */
[----:B------:R-:W-:Y:S01]  /*0810*/  FFMA R21, R11, R2, R21 ;  /* 0x000000020b157223 */ /* 0x000fe20000000015 */
[----:B------:R1:W-:Y:S03]  /*0820*/  STG.E desc[UR4][R18.64], R24 ;  /* 0x0000001812007986 */ /* 0x0003e6000c101904 */
[----:B-1----:R-:W-:-:S04]  /*0830*/  FMUL R18, R21, R4 ;  /* 0x0000000415127220 */ /* 0x002fc80000400000 */
[----:B------:R-:W-:-:S04]  /*0840*/  FFMA R27, R27, R2, R18 ;  /* 0x000000021b1b7223 */ /* 0x000fc80000000012 */
[----:B------:R-:W-:-:S04]  /*0850*/  FMUL R18, R27, R4 ;  /* 0x000000041b127220 */ /* 0x000fc80000400000 */
[----:B------:R-:W-:Y:S01]  /*0860*/  FFMA R13, R13, R2, R18 ;  /* 0x000000020d0d7223 */ /* 0x000fe20000000012 */
[----:B------:R-:W-:-:S04]  /*0870*/  IMAD.WIDE R8, R8, 0x4, R16 ;  /* 0x0000000408087825 */ /* 0x000fc800078e0210 */
[----:B------:R-:W-:Y:S01]  /*0880*/  FMUL R18, R13, R4 ;  /* 0x000000040d127220 */ /* 0x000fe20000400000 */
[----:B------:R1:W-:Y:S01]  /*0890*/  STG.E desc[UR4][R8.64], R20 ;  /* 0x0000001408007986 */ /* 0x0003e2000c101904 */
[----:B------:R-:W-:-:S04]  /*08a0*/  IADD3 R6, PT, PT, R6, 0x10, RZ ;  /* 0x0000001006067810 */ /* 0x000fc80007ffe0ff */
[----:B------:R-:W-:Y:S01]  /*08b0*/  ISETP.GE.AND P1, PT, R6, -0xc, PT ;  /* 0xfffffff40600780c */ /* 0x000fe20003f26270 */
[----:B--2---:R-:W-:Y:S01]  /*08c0*/  FFMA R7, R7, R2, R18 ;  /* 0x0000000207077223 */ /* 0x004fe20000000012 */
[----:B------:R-:W-:-:S04]  /*08d0*/  IMAD.WIDE R18, R0, 0x4, R8 ;  /* 0x0000000400127825 */ /* 0x000fc800078e0208 */
[----:B------:R-:W-:-:S04]  /*08e0*/  FMUL R11, R7, R4 ;  /* 0x00000004070b7220 */ /* 0x000fc80000400000 */
[----:B------:R-:W-:Y:S01]  /*08f0*/  FFMA R24, R10, R2, R11 ;  /* 0x000000020a187223 */ /* 0x000fe2000000000b */
[----:B------:R-:W-:-:S04]  /*0900*/  IMAD.WIDE R10, R0, 0x4, R18 ;  /* 0x00000004000a7825 */ /* 0x000fc800078e0212 */
[----:B0-----:R-:W-:Y:S01]  /*0910*/  FMUL R22, R24, R4 ;  /* 0x0000000418167220 */ /* 0x001fe20000400000 */
[----:B------:R0:W-:Y:S01]  /*0920*/  STG.E desc[UR4][R18.64], R25 ;  /* 0x0000001912007986 */ /* 0x0001e2000c101904 */
[----:B-1----:R-:W-:-:S03]  /*0930*/  IMAD.WIDE R8, R0, 0x4, R10 ;  /* 0x0000000400087825 */ /* 0x002fc600078e020a */
[----:B------:R1:W-:Y:S01]  /*0940*/  STG.E desc[UR4][R10.64], R3 ;  /* 0x000000030a007986 */ /* 0x0003e2000c101904 */
[----:B---3--:R-:W-:Y:S01]  /*0950*/  FFMA R12, R12, R2, R22 ;  /* 0x000000020c0c7223 */ /* 0x008fe20000000016 */
[----:B0-----:R-:W-:Y:S02]  /*0960*/  IMAD.WIDE R18, R29, 0x4, R16 ;  /* 0x000000041d127825 */ /* 0x001fe400078e0210 */
[----:B------:R0:W-:Y:S02]  /*0970*/  STG.E desc[UR4][R8.64], R21 ;  /* 0x0000001508007986 */ /* 0x0001e4000c101904 */
[----:B------:R-:W-:Y:S01]  /*0980*/  FMUL R29, R12, R4 ;  /* 0x000000040c1d7220 */ /* 0x000fe20000400000 */
[----:B-1----:R-:W-:Y:S01]  /*0990*/  IMAD.WIDE R10, R0, 0x4, R18 ;  /* 0x00000004000a7825 */ /* 0x002fe200078e0212 */
[----:B------:R1:W-:Y:S03]  /*09a0*/  STG.E desc[UR4][R18.64], R27 ;  /* 0x0000001b12007986 */ /* 0x0003e6000c101904 */
[----:B0-----:R-:W-:-:S04]  /*09b0*/  IMAD.WIDE R8, R5, 0x4, R16 ;  /* 0x0000000405087825 */ /* 0x001fc800078e0210 */
[----:B----4-:R-:W-:-:S04]  /*09c0*/  FFMA R25, R26, R2, R29 ;  /* 0x000000021a197223 */ /* 0x010fc8000000001d */
[----:B------:R-:W-:Y:S01]  /*09d0*/  FMUL R29, R25, R4 ;  /* 0x00000004191d7220 */ /* 0x000fe20000400000 */
[----:B-1----:R-:W-:-:S04]  /*09e0*/  IMAD.WIDE R18, R0, 0x4, R8 ;  /* 0x0000000400127825 */ /* 0x002fc800078e0208 */
[C---:B------:R-:W-:Y:S01]  /*09f0*/  IMAD.WIDE R26, R0.reuse, 0x4, R10 ;  /* 0x00000004001a7825 */ /* 0x040fe200078e020a */
[----:B------:R0:W-:Y:S04]  /*0a00*/  STG.E desc[UR4][R10.64], R13 ;  /* 0x0000000d0a007986 */ /* 0x0001e8000c101904 */
[----:B------:R-:W-:Y:S01]  /*0a10*/  STG.E desc[UR4][R26.64], R7 ;  /* 0x000000071a007986 */ /* 0x000fe2000c101904 */
[----:B0-----:R-:W-:-:S04]  /*0a20*/  IMAD.WIDE R10, R0, 0x4, R26 ;  /* 0x00000004000a7825 */ /* 0x001fc800078e021a */
[----:B-----5:R-:W-:Y:S01]  /*0a30*/  FFMA R20, R28, R2, R29 ;  /* 0x000000021c147223 */ /* 0x020fe2000000001d */
[----:B------:R-:W-:-:S04]  /*0a40*/  IMAD.WIDE R28, R0, 0x4, R18 ;  /* 0x00000004001c7825 */ /* 0x000fc800078e0212 */
[----:B------:R-:W-:Y:S01]  /*0a50*/  FMUL R22, R20, R4 ;  /* 0x0000000414167220 */ /* 0x000fe20000400000 */
[----:B------:R-:W-:Y:S04]  /*0a60*/  STG.E desc[UR4][R10.64], R24 ;  /* 0x000000180a007986 */ /* 0x000fe8000c101904 */
[----:B------:R-:W-:Y:S01]  /*0a70*/  STG.E desc[UR4][R8.64], R12 ;  /* 0x0000000c08007986 */ /* 0x000fe2000c101904 */
[----:B------:R-:W-:Y:S01]  /*0a80*/  FFMA R21, R23, R2, R22 ;  /* 0x0000000217157223 */ /* 0x000fe20000000016 */
[C---:B------:R-:W-:Y:S02]  /*0a90*/  IMAD.WIDE R22, R0.reuse, 0x4, R28 ;  /* 0x0000000400167825 */ /* 0x040fe400078e021c */
[----:B------:R-:W-:Y:S04]  /*0aa0*/  STG.E desc[UR4][R18.64], R25 ;  /* 0x0000001912007986 */ /* 0x000fe8000c101904 */
[----:B------:R-:W-:Y:S04]  /*0ab0*/  STG.E desc[UR4][R28.64], R20 ;  /* 0x000000141c007986 */ /* 0x000fe8000c101904 */
[----:B------:R0:W-:Y:S02]  /*0ac0*/  STG.E desc[UR4][R22.64], R21 ;  /* 0x0000001516007986 */ /* 0x0001e4000c101904 */
[----:B0-----:R-:W-:Y:S01]  /*0ad0*/  LEA R22, R0, R5, 0x2 ;  /* 0x0000000500167211 */ /* 0x001fe200078e10ff */
[----:B------:R-:W-:Y:S06]  /*0ae0*/  @!P1 BRA `(.L_x_7) ;  /* 0xfffffff800649947 */ /* 0x000fec000383ffff */
.L_x_6:
[----:B------:R-:W-:-:S04]  /*0af0*/  IADD3 R3, PT, PT, -R6, RZ, RZ ;  /* 0x000000ff06037210 */ /* 0x000fc80007ffe1ff */
[----:B------:R-:W-:-:S13]  /*0b00*/  ISETP.GT.AND P1, PT, R3, 0x4, PT ;  /* 0x000000040300780c */ /* 0x000fda0003f24270 */
[----:B------:R-:W-:Y:S05]  /*0b10*/  @!P1 BRA `(.L_x_8) ;  /* 0x0000000000d09947 */ /* 0x000fea0003800000 */
[----:B-1----:R-:W-:-:S05]  /*0b20*/  IMAD.WIDE R8, R22, 0x4, R14 ;  /* 0x0000000416087825 */ /* 0x002fca00078e020e */
[----:B------:R-:W2:Y:S01]  /*0b30*/  LDG.E.CONSTANT R23, desc[UR4][R8.64] ;  /* 0x0000000408177981 */ /* 0x000ea2000c1e9900 */
[----:B0-----:R-:W-:-:S05]  /*0b40*/  IMAD.WIDE R10, R0, 0x4, R8 ;  /* 0x00000004000a7825 */ /* 0x001fca00078e0208 */
[----:B------:R-:W3:Y:S01]  /*0b50*/  LDG.E.CONSTANT R28, desc[UR4][R10.64] ;  /* 0x000000040a1c7981 */ /* 0x000ee2000c1e9900 */
[----:B------:R-:W-:-:S05]  /*0b60*/  IMAD.WIDE R24, R0, 0x4, R10 ;  /* 0x0000000400187825 */ /* 0x000fca00078e020a */
[----:B------:R-:W4:Y:S01]  /*0b70*/  LDG.E.CONSTANT R12, desc[UR4][R24.64] ;  /* 0x00000004180c7981 */ /* 0x000f22000c1e9900 */
[C---:B------:R-:W-:Y:S01]  /*0b80*/  IMAD.WIDE R18, R0.reuse, 0x4, R24 ;  /* 0x0000000400127825 */ /* 0x040fe200078e0218 */
[----:B------:R-:W-:-:S04]  /*0b90*/  LEA R5, R0, R22, 0x2 ;  /* 0x0000001600057211 */ /* 0x000fc800078e10ff */
[----:B------:R0:W5:Y:S02]  /*0ba0*/  LDG.E.CONSTANT R3, desc[UR4][R18.64] ;  /* 0x0000000412037981 */ /* 0x000164000c1e9900 */
[----:B0-----:R-:W-:-:S05]  /*0bb0*/  IMAD.WIDE R18, R5, 0x4, R14 ;  /* 0x0000000405127825 */ /* 0x001fca00078e020e */
[----:B------:R-:W5:Y:S01]  /*0bc0*/  LDG.E.CONSTANT R7, desc[UR4][R18.64] ;  /* 0x0000000412077981 */ /* 0x000f62000c1e9900 */
[----:B------:R-:W-:-:S05]  /*0bd0*/  IMAD.WIDE R26, R0, 0x4, R18 ;  /* 0x00000004001a7825 */ /* 0x000fca00078e0212 */
[----:B------:R0:W5:Y:S01]  /*0be0*/  LDG.E.CONSTANT R29, desc[UR4][R26.64] ;  /* 0x000000041a1d7981 */ /* 0x000162000c1e9900 */
[----:B------:R-:W-:-:S05]  /*0bf0*/  IMAD.WIDE R8, R0, 0x4, R26 ;  /* 0x0000000400087825 */ /* 0x000fca00078e021a */
[----:B------:R1:W5:Y:S01]  /*0c00*/  LDG.E.CONSTANT R13, desc[UR4][R8.64] ;  /* 0x00000004080d7981 */ /* 0x000362000c1e9900 */
[----:B------:R-:W-:-:S05]  /*0c10*/  IMAD.WIDE R10, R0, 0x4, R8 ;  /* 0x00000004000a7825 */ /* 0x000fca00078e0208 */
[----:B------:R1:W5:Y:S01]  /*0c20*/  LDG.E.CONSTANT R25, desc[UR4][R10.64] ;  /* 0x000000040a197981 */ /* 0x000362000c1e9900 */
[----:B------:R-:W-:Y:S01]  /*0c30*/  FMUL R24, R21, R4 ;  /* 0x0000000415187220 */ /* 0x000fe20000400000 */
[----:B------:R-:W-:Y:S02]  /*0c40*/  PLOP3.LUT P0, PT, PT, PT, PT, 0x8, 0x80 ;  /* 0x000000000080781c */ /* 0x000fe40003f0e170 */
[----:B------:R-:W-:Y:S01]  /*0c50*/  IADD3 R6, PT, PT, R6, 0x8, RZ ;  /* 0x0000000806067810 */ /* 0x000fe20007ffe0ff */
[----:B--2---:R-:W-:Y:S01]  /*0c60*/  FFMA R24, R23, R2, R24 ;  /* 0x0000000217187223 */ /* 0x004fe20000000018 */
[----:B------:R-:W-:-:S04]  /*0c70*/  IMAD.WIDE R22, R22, 0x4, R16 ;  /* 0x0000000416167825 */ /* 0x000fc800078e0210 */
[----:B------:R-:W-:Y:S01]  /*0c80*/  FMUL R21, R24, R4 ;  /* 0x0000000418157220 */ /* 0x000fe20000400000 */
[----:B------:R2:W-:Y:S01]  /*0c90*/  STG.E desc[UR4][R22.64], R24 ;  /* 0x0000001816007986 */ /* 0x0005e2000c101904 */
[----:B0-----:R-:W-:-:S04]  /*0ca0*/  IMAD.WIDE R26, R0, 0x4, R22 ;  /* 0x00000004001a7825 */ /* 0x001fc800078e0216 */
[----:B---3--:R-:W-:-:S04]  /*0cb0*/  FFMA R28, R28, R2, R21 ;  /* 0x000000021c1c7223 */ /* 0x008fc80000000015 */
[----:B------:R-:W-:Y:S01]  /*0cc0*/  FMUL R19, R28, R4 ;  /* 0x000000041c137220 */ /* 0x000fe20000400000 */
[----:B------:R-:W-:Y:S03]  /*0cd0*/  STG.E desc[UR4][R26.64], R28 ;  /* 0x0000001c1a007986 */ /* 0x000fe6000c101904 */
[----:B----4-:R-:W-:Y:S01]  /*0ce0*/  FFMA R19, R12, R2, R19 ;  /* 0x000000020c137223 */ /* 0x010fe20000000013 */
[----:B--2---:R-:W-:-:S04]  /*0cf0*/  IMAD.WIDE R22, R0, 0x4, R26 ;  /* 0x0000000400167825 */ /* 0x004fc800078e021a */
[----:B------:R-:W-:Y:S01]  /*0d00*/  FMUL R12, R19, R4 ;  /* 0x00000004130c7220 */ /* 0x000fe20000400000 */
[----:B------:R0:W-:Y:S03]  /*0d10*/  STG.E desc[UR4][R22.64], R19 ;  /* 0x0000001316007986 */ /* 0x0001e6000c101904 */
[----:B-----5:R-:W-:-:S04]  /*0d20*/  FFMA R3, R3, R2, R12 ;  /* 0x0000000203037223 */ /* 0x020fc8000000000c */
[----:B-1----:R-:W-:-:S04]  /*0d30*/  FMUL R8, R3, R4 ;  /* 0x0000000403087220 */ /* 0x002fc80000400000 */
[----:B------:R-:W-:Y:S01]  /*0d40*/  FFMA R7, R7, R2, R8 ;  /* 0x0000000207077223 */ /* 0x000fe20000000008 */
[----:B------:R-:W-:-:S04]  /*0d50*/  IMAD.WIDE R8, R5, 0x4, R16 ;  /* 0x0000000405087825 */ /* 0x000fc800078e0210 */
[----:B------:R-:W-:Y:S01]  /*0d60*/  FMUL R10, R7, R4 ;  /* 0x00000004070a7220 */ /* 0x000fe20000400000 */
[C---:B0-----:R-:W-:Y:S01]  /*0d70*/  IMAD.WIDE R18, R0.reuse, 0x4, R22 ;  /* 0x0000000400127825 */ /* 0x041fe200078e0216 */
[----:B------:R-:W-:-:S03]  /*0d80*/  LEA R22, R0, R5, 0x2 ;  /* 0x0000000500167211 */ /* 0x000fc600078e10ff */
[----:B------:R-:W-:Y:S01]  /*0d90*/  FFMA R29, R29, R2, R10 ;  /* 0x000000021d1d7223 */ /* 0x000fe2000000000a */
[C---:B------:R-:W-:Y:S01]  /*0da0*/  IMAD.WIDE R10, R0.reuse, 0x4, R8 ;  /* 0x00000004000a7825 */ /* 0x040fe200078e0208 */
[----:B------:R2:W-:Y:S03]  /*0db0*/  STG.E desc[UR4][R18.64], R3 ;  /* 0x0000000312007986 */ /* 0x0005e6000c101904 */
[----:B------:R-:W-:Y:S01]  /*0dc0*/  FMUL R20, R29, R4 ;  /* 0x000000041d147220 */ /* 0x000fe20000400000 */
[----:B------:R2:W-:Y:S03]  /*0dd0*/  STG.E desc[UR4][R8.64], R7 ;  /* 0x0000000708007986 */ /* 0x0005e6000c101904 */
[----:B------:R-:W-:Y:S01]  /*0de0*/  FFMA R20, R13, R2, R20 ;  /* 0x000000020d147223 */ /* 0x000fe20000000014 */
[----:B------:R-:W-:Y:S01]  /*0df0*/  IMAD.WIDE R12, R0, 0x4, R10 ;  /* 0x00000004000c7825 */ /* 0x000fe200078e020a */
[----:B------:R2:W-:Y:S03]  /*0e00*/  STG.E desc[UR4][R10.64], R29 ;  /* 0x0000001d0a007986 */ /* 0x0005e6000c101904 */
[----:B------:R-:W-:Y:S01]  /*0e10*/  FMUL R21, R20, R4 ;  /* 0x0000000414157220 */ /* 0x000fe20000400000 */
[----:B------:R2:W-:Y:S03]  /*0e20*/  STG.E desc[UR4][R12.64], R20 ;  /* 0x000000140c007986 */ /* 0x0005e6000c101904 */
[----:B------:R-:W-:Y:S01]  /*0e30*/  FFMA R21, R25, R2, R21 ;  /* 0x0000000219157223 */ /* 0x000fe20000000015 */
[----:B------:R-:W-:-:S05]  /*0e40*/  IMAD.WIDE R24, R0, 0x4, R12 ;  /* 0x0000000400187825 */ /* 0x000fca00078e020c */
[----:B------:R2:W-:Y:S02]  /*0e50*/  STG.E desc[UR4][R24.64], R21 ;  /* 0x0000001518007986 */ /* 0x0005e4000c101904 */
.L_x_8:
[----:B------:R-:W-:-:S13]  /*0e60*/  ISETP.NE.OR P0, PT, R6, RZ, P0 ;  /* 0x000000ff0600720c */ /* 0x000fda0000705670 */
[----:B------:R-:W-:Y:S05]  /*0e70*/  @!P0 EXIT ;  /* 0x000000000000894d */ /* 0x000fea0003800000 */
.L_x_5:
[----:B0-2---:R-:W-:-:S05]  /*0e80*/  IMAD.WIDE R10, R22, 0x4, R14 ;  /* 0x00000004160a7825 */ /* 0x005fca00078e020e */
[----:B------:R-:W2:Y:S01]  /*0e90*/  LDG.E.CONSTANT R3, desc[UR4][R10.64] ;  /* 0x000000040a037981 */ /* 0x000ea2000c1e9900 */
[----:B------:R-:W-:-:S05]  /*0ea0*/  IMAD.WIDE R12, R0, 0x4, R10 ;  /* 0x00000004000c7825 */ /* 0x000fca00078e020a */
[----:B------:R-:W3:Y:S01]  /*0eb0*/  LDG.E.CONSTANT R5, desc[UR4][R12.64] ;  /* 0x000000040c057981 */ /* 0x000ee2000c1e9900 */
[----:B------:R-:W-:-:S05]  /*0ec0*/  IMAD.WIDE R18, R0, 0x4, R12 ;  /* 0x0000000400127825 */ /* 0x000fca00078e020c */
[----:B------:R-:W4:Y:S01]  /*0ed0*/  LDG.E.CONSTANT R7, desc[UR4][R18.64] ;  /* 0x0000000412077981 */ /* 0x000f22000c1e9900 */
[----:B------:R-:W-:-:S06]  /*0ee0*/  IMAD.WIDE R24, R0, 0x4, R18 ;  /* 0x0000000400187825 */ /* 0x000fcc00078e0212 */
[----:B------:R-:W5:Y:S01]  /*0ef0*/  LDG.E.CONSTANT R25, desc[UR4][R24.64] ;  /* 0x0000000418197981 */ /* 0x000f62000c1e9900 */
[----:B-1----:R-:W-:Y:S01]  /*0f00*/  FMUL R8, R21, R4 ;  /* 0x0000000415087220 */ /* 0x002fe20000400000 */
[----:B------:R-:W-:-:S04]  /*0f10*/  IADD3 R6, PT, PT, R6, 0x4, RZ ;  /* 0x0000000406067810 */ /* 0x000fc80007ffe0ff */
[----:B------:R-:W-:Y:S01]  /*0f20*/  ISETP.NE.AND P0, PT, R6, RZ, PT ;  /* 0x000000ff0600720c */ /* 0x000fe20003f05270 */
[----:B--2---:R-:W-:Y:S01]  /*0f30*/  FFMA R3, R3, R2, R8 ;  /* 0x0000000203037223 */ /* 0x004fe20000000008 */
[----:B------:R-:W-:Y:S01]  /*0f40*/  IMAD.WIDE R8, R22, 0x4, R16 ;  /* 0x0000000416087825 */ /* 0x000fe200078e0210 */
[----:B------:R-:W-:-:S03]  /*0f50*/  LEA R22, R0, R22, 0x2 ;  /* 0x0000001600167211 */ /* 0x000fc600078e10ff */
[----:B------:R-:W-:Y:S01]  /*0f60*/  FMUL R20, R3, R4 ;  /* 0x0000000403147220 */ /* 0x000fe20000400000 */
[----:B------:R0:W-:Y:S01]  /*0f70*/  STG.E desc[UR4][R8.64], R3 ;  /* 0x0000000308007986 */ /* 0x0001e2000c101904 */
[----:B------:R-:W-:-:S04]  /*0f80*/  IMAD.WIDE R10, R0, 0x4, R8 ;  /* 0x00000004000a7825 */ /* 0x000fc800078e0208 */
[----:B---3--:R-:W-:-:S04]  /*0f90*/  FFMA R5, R5, R2, R20 ;  /* 0x0000000205057223 */ /* 0x008fc80000000014 */
[----:B------:R-:W-:Y:S01]  /*0fa0*/  FMUL R12, R5, R4 ;  /* 0x00000004050c7220 */ /* 0x000fe20000400000 */
[----:B------:R0:W-:Y:S03]  /*0fb0*/  STG.E desc[UR4][R10.64], R5 ;  /* 0x000000050a007986 */ /* 0x0001e6000c101904 */
[----:B----4-:R-:W-:Y:S01]  /*0fc0*/  FFMA R7, R7, R2, R12 ;  /* 0x0000000207077223 */ /* 0x010fe2000000000c */
[----:B------:R-:W-:-:S04]  /*0fd0*/  IMAD.WIDE R12, R0, 0x4, R10 ;  /* 0x00000004000c7825 */ /* 0x000fc800078e020a */
[----:B------:R-:W-:Y:S01]  /*0fe0*/  FMUL R20, R7, R4 ;  /* 0x0000000407147220 */ /* 0x000fe20000400000 */
[----:B------:R0:W-:Y:S01]  /*0ff0*/  STG.E desc[UR4][R12.64], R7 ;  /* 0x000000070c007986 */ /* 0x0001e2000c101904 */
[----:B------:R-:W-:-:S04]  /*1000*/  IMAD.WIDE R18, R0, 0x4, R12 ;  /* 0x0000000400127825 */ /* 0x000fc800078e020c */
[----:B-----5:R-:W-:-:S05]  /*1010*/  FFMA R21, R25, R2, R20 ;  /* 0x0000000219157223 */ /* 0x020fca0000000014 */
[----:B------:R0:W-:Y:S01]  /*1020*/  STG.E desc[UR4][R18.64], R21 ;  /* 0x0000001512007986 */ /* 0x0001e2000c101904 */
[----:B------:R-:W-:Y:S05]  /*1030*/  @P0 BRA `(.L_x_5) ;  /* 0xfffffffc00900947 */ /* 0x000fea000383ffff */
[----:B------:R-:W-:Y:S05]  /*1040*/  EXIT ;  /* 0x000000000000794d */ /* 0x000fea0003800000 */
.L_x_9:
[----:B------:R-:W-:-:S00]  /*1050*/  BRA `(.L_x_9) ;  /* 0xfffffffc00fc7947 */ /* 0x000fc0000383ffff */
[----:B------:R-:W-:-:S00]  /*1060*/  NOP ;  /* 0x0000000000007918 */ /* 0x000fc00000000000 */
        /* <DEDUP_REMOVED lines=9> */
.L_x_19:


//--------------------- .text.mwdx_batch_f32      --------------------------
	.section	.text.mwdx_batch_f32,"ax",@progbits
	.align	128
        .global         mwdx_batch_f32
        .type           mwdx_batch_f32,@function
        .size           mwdx_batch_f32,(.L_x_20 - mwdx_batch_f32)
        .other          mwdx_batch_f32,@"STO_CUDA_ENTRY STV_DEFAULT"
mwdx_batch_f32:
.text.mwdx_batch_f32:
[----:B------:R-:W-:Y:S01]  /*0000*/  LDC R1, c[0x0][0x37c] ;  /* 0x0000df00ff017b82 */ /* 0x000fe20000000800 */
[----:B------:R-:W0:Y:S07]  /*0010*/  S2R R0, SR_CTAID.X ;  /* 0x0000000000007919 */ /* 0x000e2e0000002500 */
[----:B------:R-:W1:Y:S01]  /*0020*/  LDC R13, c[0x0][0x390] ;  /* 0x0000e400ff0d7b82 */ /* 0x000e620000000800 */
[----:B------:R-:W0:Y:S02]  /*0030*/  LDCU UR4, c[0x0][0x398] ;  /* 0x00007300ff0477ac */ /* 0x000e240008000800 */
[----:B0-----:R-:W-:-:S04]  /*0040*/  ISETP.GE.AND P0, PT, R0, UR4, PT ;  /* 0x0000000400007c0c */ /* 0x001fc8000bf06270 */
[----:B-1----:R-:W-:-:S13]  /*0050*/  ISETP.LT.OR P0, PT, R13, 0x1, P0 ;  /* 0x000000010d00780c */ /* 0x002fda0000701670 */
[----:B------:R-:W-:Y:S05]  /*0060*/  @P0 EXIT ;  /* 0x000000000000094d */ /* 0x000fea0003800000 */
[----:B------:R-:W0:Y:S01]  /*0070*/  LDC.64 R2, c[0x0][0x388] ;  /* 0x0000e200ff027b82 */ /* 0x000e220000000a00 */
[----:B------:R-:W1:Y:S01]  /*0080*/  LDCU.64 UR6, c[0x0][0x358] ;  /* 0x00006b00ff0677ac */ /* 0x000e620008000a00 */
[----:B------:R-:W2:Y:S06]  /*0090*/  S2R R6, SR_TID.X ;  /* 0x0000000000067919 */ /* 0x000eac0000002100 */
[----:B------:R-:W3:Y:S01]  /*00a0*/  LDC R14, c[0x0][0x394] ;  /* 0x0000e500ff0e7b82 */ /* 0x000ee20000000800 */
[----:B0-----:R-:W-:-:S05]  /*00b0*/  IMAD.WIDE.U32 R2, R0, 0x4, R2 ;  /* 0x0000000400027825 */ /* 0x001fca00078e0002 */
[----:B-1----:R0:W5:Y:S01]  /*00c0*/  LDG.E.CONSTANT R12, desc[UR6][R2.64] ;  /* 0x00000006020c7981 */ /* 0x002162000c1e9900 */
[----:B------:R-:W-:Y:S01]  /*00d0*/  BSSY.RECONVERGENT B0, `(.L_x_10) ;  /* 0x000000e000007945 */ /* 0x000fe20003800200 */
[-C--:B---3--:R-:W-:Y:S02]  /*00e0*/  ISETP.GE.U32.AND P0, PT, R14, R13.reuse, PT ;  /* 0x0000000d0e00720c */ /* 0x088fe40003f06070 */
[C---:B--2---:R-:W-:Y:S02]  /*00f0*/  ISETP.GE.U32.AND P1, PT, R6.reuse, R13, PT ;  /* 0x0000000d0600720c */ /* 0x044fe40003f26070 */
[----:B------:R-:W-:-:S11]  /*0100*/  ISETP.NE.OR P0, PT, R6, RZ, P0 ;  /* 0x000000ff0600720c */ /* 0x000fd60000705670 */
[----:B0-----:R-:W-:Y:S05]  /*0110*/  @P1 BRA `(.L_x_11) ;  /* 0x0000000000241947 */ /* 0x001fea0003800000 */
[----:B------:R-:W0:Y:S01]  /*0120*/  LDC R7, c[0x0][0x360] ;  /* 0x0000d800ff077b82 */ /* 0x000e220000000800 */
[----:B------:R-:W-:-:S07]  /*0130*/  MOV R9, 0x7fc00000 ;  /* 0x7fc0000000097802 */ /* 0x000fce0000000f00 */
[----:B------:R-:W1:Y:S02]  /*0140*/  LDC.64 R4, c[0x0][0x3a0] ;  /* 0x0000e800ff047b82 */ /* 0x000e640000000a00 */
.L_x_12:
[----:B--2---:R-:W-:Y:S01]  /*0150*/  IMAD R3, R0, R13, R6 ;  /* 0x0000000d00037224 */ /* 0x004fe200078e0206 */
[----:B0-----:R-:W-:-:S03]  /*0160*/  IADD3 R6, PT, PT, R7, R6, RZ ;  /* 0x0000000607067210 */ /* 0x001fc60007ffe0ff */
[----:B-1----:R-:W-:Y:S01]  /*0170*/  IMAD.WIDE R2, R3, 0x4, R4 ;  /* 0x0000000403027825 */ /* 0x002fe200078e0204 */
[----:B------:R-:W-:-:S04]  /*0180*/  ISETP.GE.AND P1, PT, R6, R13, PT ;  /* 0x0000000d0600720c */ /* 0x000fc80003f26270 */
[----:B------:R2:W-:Y:S09]  /*0190*/  STG.E desc[UR6][R2.64], R9 ;  /* 0x0000000902007986 */ /* 0x0005f2000c101906 */
[----:B------:R-:W-:Y:S05]  /*01a0*/  @!P1 BRA `(.L_x_12) ;  /* 0xfffffffc00e89947 */ /* 0x000fea000383ffff */
.L_x_11:
[----:B------:R-:W-:Y:S05]  /*01b0*/  BSYNC.RECONVERGENT B0 ;  /* 0x0000000000007941 */ /* 0x000fea0003800200 */
.L_x_10:
[----:B------:R-:W-:Y:S06]  /*01c0*/  BAR.SYNC.DEFER_BLOCKING 0x0 ;  /* 0x0000000000007b1d */ /* 0x000fec0000010000 */
[----:B------:R-:W-:Y:S05]  /*01d0*/  @P0 EXIT ;  /* 0x000000000000094d */ /* 0x000fea0003800000 */
[----:B------:R-:W2:Y:S08]  /*01e0*/  LDC.64 R6, c[0x0][0x380] ;  /* 0x0000e000ff067b82 */ /* 0x000eb00000000a00 */
[----:B------:R-:W0:Y:S01]  /*01f0*/  LDC.64 R4, c[0x0][0x3a0] ;  /* 0x0000e800ff047b82 */ /* 0x000e220000000a00 */
[----:B--2---:R-:W-:-:S05]  /*0200*/  IMAD.WIDE.U32 R2, R14, 0x4, R6 ;  /* 0x000000040e027825 */ /* 0x004fca00078e0006 */
[----:B------:R-:W2:Y:S02]  /*0210*/  LDG.E.CONSTANT R25, desc[UR6][R2.64] ;  /* 0x0000000602197981 */ /* 0x000ea4000c1e9900 */
[----:B------:R-:W1:Y:S01]  /*0220*/  LDC R17, c[0x0][0x394] ;  /* 0x0000e500ff117b82 */ /* 0x000e620000000800 */
[----:B------:R-:W-:Y:S01]  /*0230*/  IADD3 R15, PT, PT, R14, 0x1, RZ ;  /* 0x000000010e0f7810 */ /* 0x000fe20007ffe0ff */
[----:B------:R-:W-:-:S03]  /*0240*/  IMAD R19, R0, R13, R14 ;  /* 0x0000000d00137224 */ /* 0x000fc600078e020e */
[----:B------:R-:W-:Y:S01]  /*0250*/  ISETP.GE.U32.AND P0, PT, R15, R13, PT ;  /* 0x0000000d0f00720c */ /* 0x000fe20003f06070 */
[----:B0-----:R-:W-:-:S05]  /*0260*/  IMAD.WIDE.U32 R8, R19, 0x4, R4 ;  /* 0x0000000413087825 */ /* 0x001fca00078e0004 */
[----:B--2---:R0:W-:Y:S07]  /*0270*/  STG.E desc[UR6][R8.64], R25 ;  /* 0x0000001908007986 */ /* 0x0041ee000c101906 */
[----:B-1----:R-:W-:Y:S05]  /*0280*/  @P0 EXIT ;  /* 0x000000000000094d */ /* 0x002fea0003800000 */
[----:B------:R-:W-:Y:S01]  /*0290*/  IADD3 R2, PT, PT, R13, -0x2, -R14 ;  /* 0xfffffffe0d027810 */ /* 0x000fe20007ffe80e */
[----:B-----5:R-:W-:Y:S01]  /*02a0*/  FADD R16, -R12, 1 ;  /* 0x3f8000000c107421 */ /* 0x020fe20000000100 */
[----:B------:R-:W-:Y:S02]  /*02b0*/  LOP3.LUT R14, RZ, R14, RZ, 0x33, !PT ;  /* 0x0000000eff0e7212 */ /* 0x000fe400078e33ff */
[----:B------:R-:W-:Y:S02]  /*02c0*/  ISETP.GE.U32.AND P0, PT, R2, 0xf, PT ;  /* 0x0000000f0200780c */ /* 0x000fe40003f06070 */
[----:B------:R-:W-:-:S04]  /*02d0*/  IADD3 R14, PT, PT, R14, R13, RZ ;  /* 0x0000000d0e0e7210 */ /* 0x000fc80007ffe0ff */
[----:B------:R-:W-:-:S07]  /*02e0*/  LOP3.LUT R20, R14, 0xf, RZ, 0xc0, !PT ;  /* 0x0000000f0e147812 */ /* 0x000fce00078ec0ff */
[----:B------:R-:W-:Y:S05]  /*02f0*/  @!P0 BRA `(.L_x_13) ;  /* 0x0000000400508947 */ /* 0x000fea0003800000 */
[----:B------:R-:W1:Y:S01]  /*0300*/  LDC.64 R2, c[0x0][0x380] ;  /* 0x0000e000ff027b82 */ /* 0x000e620000000a00 */
[----:B------:R-:W2:Y:S01]  /*0310*/  LDCU.64 UR4, c[0x0][0x3a0] ;  /* 0x00007400ff0477ac */ /* 0x000ea20008000a00 */
[----:B------:R-:W-:Y:S02]  /*0320*/  LOP3.LUT R18, R14, 0xfffffff0, RZ, 0xc0, !PT ;  /* 0xfffffff00e127812 */ /* 0x000fe400078ec0ff */
[----:B------:R-:W-:Y:S02]  /*0330*/  IADD3 R19, PT, PT, R19, 0x1, RZ ;  /* 0x0000000113137810 */ /* 0x000fe40007ffe0ff */
[----:B------:R-:W-:Y:S01]  /*0340*/  IADD3 R18, PT, PT, -R18, RZ, RZ ;  /* 0x000000ff12127210 */ /* 0x000fe20007ffe1ff */
[----:B--2---:R-:W-:-:S04]  /*0350*/  UIADD3 UR4, UP0, UPT, UR4, 0x20, URZ ;  /* 0x0000002004047890 */ /* 0x004fc8000ff1e0ff */
[----:B------:R-:W-:Y:S01]  /*0360*/  UIADD3.X UR5, UPT, UPT, URZ, UR5, URZ, UP0, !UPT ;  /* 0x00000005ff057290 */ /* 0x000fe200087fe4ff */
[----:B-1----:R-:W-:-:S04]  /*0370*/  IADD3 R2, P0, PT, R2, 0x20, RZ ;  /* 0x0000002002027810 */ /* 0x002fc80007f1e0ff */
[----:B------:R-:W-:-:S09]  /*0380*/  IADD3.X R3, PT, PT, RZ, R3, RZ, P0, !PT ;  /* 0x00000003ff037210 */ /* 0x000fd200007fe4ff */
.L_x_14:
[----:B0-----:R-:W-:-:S05]  /*0390*/  IMAD.WIDE R8, R15, 0x4, R2 ;  /* 0x000000040f087825 */ /* 0x001fca00078e0202 */
[----:B-1----:R-:W2:Y:S04]  /*03a0*/  LDG.E.CONSTANT R11, desc[UR6][R8.64+-0x20] ;  /* 0xffffe006080b7981 */ /* 0x002ea8000c1e9900 */
[----:B------:R-:W3:Y:S04]  /*03b0*/  LDG.E.CONSTANT R10, desc[UR6][R8.64+-0x1c] ;  /* 0xffffe406080a7981 */ /* 0x000ee8000c1e9900 */
[----:B------:R-:W4:Y:S04]  /*03c0*/  LDG.E.CONSTANT R29, desc[UR6][R8.64+-0x18] ;  /* 0xffffe806081d7981 */ /* 0x000f28000c1e9900 */
[----:B------:R-:W5:Y:S04]  /*03d0*/  LDG.E.CONSTANT R27, desc[UR6][R8.64+-0x14] ;  /* 0xffffec06081b7981 */ /* 0x000f68000c1e9900 */
[----:B------:R-:W5:Y:S01]  /*03e0*/  LDG.E.CONSTANT R23, desc[UR6][R8.64+-0x10] ;  /* 0xfffff00608177981 */ /* 0x000f62000c1e9900 */
[----:B------:R-:W-:-:S03]  /*03f0*/  FMUL R25, R25, R16 ;  /* 0x0000001019197220 */ /* 0x000fc60000400000 */
[----:B------:R-:W5:Y:S01]  /*0400*/  LDG.E.CONSTANT R21, desc[UR6][R8.64+-0xc] ;  /* 0xfffff40608157981 */ /* 0x000f62000c1e9900 */
[----:B--2---:R-:W-:-:S04]  /*0410*/  FFMA R25, R12, R11, R25 ;  /* 0x0000000b0c197223 */ /* 0x004fc80000000019 */
[----:B------:R-:W-:-:S04]  /*0420*/  FMUL R11, R25, R16 ;  /* 0x00000010190b7220 */ /* 0x000fc80000400000 */
[----:B---3--:R-:W-:Y:S01]  /*0430*/  FFMA R22, R12, R10, R11 ;  /* 0x0000000a0c167223 */ /* 0x008fe2000000000b */
[----:B------:R-:W-:Y:S02]  /*0440*/  MOV R10, UR4 ;  /* 0x00000004000a7c02 */ /* 0x000fe40008000f00 */
[----:B------:R-:W-:Y:S01]  /*0450*/  MOV R11, UR5 ;  /* 0x00000005000b7c02 */ /* 0x000fe20008000f00 */
[----:B------:R-:W-:-:S04]  /*0460*/  FMUL R24, R22, R16 ;  /* 0x0000001016187220 */ /* 0x000fc80000400000 */
[----:B----4-:R-:W-:Y:S01]  /*0470*/  FFMA R24, R12, R29, R24 ;  /* 0x0000001d0c187223 */ /* 0x010fe20000000018 */
[----:B------:R-:W-:Y:S01]  /*0480*/  IMAD.WIDE R10, R19, 0x4, R10 ;  /* 0x00000004130a7825 */ /* 0x000fe200078e020a */
[----:B------:R-:W2:Y:S03]  /*0490*/  LDG.E.CONSTANT R29, desc[UR6][R8.64+-0x8] ;  /* 0xfffff806081d7981 */ /* 0x000ea6000c1e9900 */
[-C--:B------:R-:W-:Y:S01]  /*04a0*/  FMUL R26, R24, R16.reuse ;  /* 0x00000010181a7220 */ /* 0x080fe20000400000 */
[----:B------:R0:W-:Y:S03]  /*04b0*/  STG.E desc[UR6][R10.64+-0x20], R25 ;  /* 0xffffe0190a007986 */ /* 0x0001e6000c101906 */
[----:B-----5:R-:W-:Y:S02]  /*04c0*/  FFMA R26, R12, R27, R26 ;  /* 0x0000001b0c1a7223 */ /* 0x020fe4000000001a */
[----:B------:R-:W3:Y:S02]  /*04d0*/  LDG.E.CONSTANT R27, desc[UR6][R8.64+-0x4] ;  /* 0xfffffc06081b7981 */ /* 0x000ee4000c1e9900 */
[----:B------:R-:W-:-:S02]  /*04e0*/  FMUL R28, R26, R16 ;  /* 0x000000101a1c7220 */ /* 0x000fc40000400000 */
[----:B------:R1:W-:Y:S02]  /*04f0*/  STG.E desc[UR6][R10.64+-0x1c], R22 ;  /* 0xffffe4160a007986 */ /* 0x0003e4000c101906 */
[----:B------:R-:W-:Y:S02]  /*0500*/  FFMA R28, R12, R23, R28 ;  /* 0x000000170c1c7223 */ /* 0x000fe4000000001c */
[----:B------:R-:W4:Y:S04]  /*0510*/  LDG.E.CONSTANT R23, desc[UR6][R8.64] ;  /* 0x0000000608177981 */ /* 0x000f28000c1e9900 */
[----:B0-----:R-:W5:Y:S01]  /*0520*/  LDG.E.CONSTANT R25, desc[UR6][R8.64+0x4] ;  /* 0x0000040608197981 */ /* 0x001f62000c1e9900 */
[----:B-1----:R-:W-:-:S04]  /*0530*/  FMUL R22, R28, R16 ;  /* 0x000000101c167220 */ /* 0x002fc80000400000 */
[C---:B------:R-:W-:Y:S01]  /*0540*/  FFMA R21, R12.reuse, R21, R22 ;  /* 0x000000150c157223 */ /* 0x040fe20000000016 */
[----:B------:R2:W-:Y:S03]  /*0550*/  STG.E desc[UR6][R10.64+-0x18], R24 ;  /* 0xffffe8180a007986 */ /* 0x0005e6000c101906 */
[----:B------:R-:W-:Y:S01]  /*0560*/  FMUL R22, R21, R16 ;  /* 0x0000001015167220 */ /* 0x000fe20000400000 */
[----:B------:R3:W-:Y:S04]  /*0570*/  STG.E desc[UR6][R10.64+-0x14], R26 ;  /* 0xffffec1a0a007986 */ /* 0x0007e8000c101906 */
[----:B------:R4:W-:Y:S04]  /*0580*/  STG.E desc[UR6][R10.64+-0xc], R21 ;  /* 0xfffff4150a007986 */ /* 0x0009e8000c101906 */
[----:B------:R0:W-:Y:S01]  /*0590*/  STG.E desc[UR6][R10.64+-0x10], R28 ;  /* 0xfffff01c0a007986 */ /* 0x0001e2000c101906 */
[----:B--2---:R-:W-:-:S03]  /*05a0*/  FFMA R24, R12, R29, R22 ;  /* 0x0000001d0c187223 */ /* 0x004fc60000000016 */
[----:B------:R-:W2:Y:S01]  /*05b0*/  LDG.E.CONSTANT R29, desc[UR6][R8.64+0x8] ;  /* 0x00000806081d7981 */ /* 0x000ea2000c1e9900 */
[----:B------:R-:W-:-:S04]  /*05c0*/  FMUL R22, R24, R16 ;  /* 0x0000001018167220 */ /* 0x000fc80000400000 */
[----:B---3--:R-:W-:Y:S02]  /*05d0*/  FFMA R26, R12, R27, R22 ;  /* 0x0000001b0c1a7223 */ /* 0x008fe40000000016 */
[----:B------:R-:W3:Y:S02]  /*05e0*/  LDG.E.CONSTANT R27, desc[UR6][R8.64+0xc] ;  /* 0x00000c06081b7981 */ /* 0x000ee4000c1e9900 */
[----:B------:R-:W-:-:S04]  /*05f0*/  FMUL R22, R26, R16 ;  /* 0x000000101a167220 */ /* 0x000fc80000400000 */
[----:B----4-:R-:W-:Y:S02]  /*0600*/  FFMA R21, R12, R23, R22 ;  /* 0x000000170c157223 */ /* 0x010fe40000000016 */
[----:B------:R-:W4:Y:S02]  /*0610*/  LDG.E.CONSTANT R22, desc[UR6][R8.64+0x10] ;  /* 0x0000100608167981 */ /* 0x000f24000c1e9900 */
[----:B0-----:R-:W-:-:S04]  /*0620*/  FMUL R28, R21, R16 ;  /* 0x00000010151c7220 */ /* 0x001fc80000400000 */
[C---:B-----5:R-:W-:Y:S02]  /*0630*/  FFMA R23, R12.reuse, R25, R28 ;  /* 0x000000190c177223 */ /* 0x060fe4000000001c */
[----:B------:R-:W5:Y:S02]  /*0640*/  LDG.E.CONSTANT R25, desc[UR6][R8.64+0x14] ;  /* 0x0000140608197981 */ /* 0x000f64000c1e9900 */
[-C--:B------:R-:W-:Y:S02]  /*0650*/  FMUL R28, R23, R16.reuse ;  /* 0x00000010171c7220 */ /* 0x080fe40000400000 */
[----:B------:R0:W-:Y:S02]  /*0660*/  STG.E desc[UR6][R10.64+-0x8], R24 ;  /* 0xfffff8180a007986 */ /* 0x0001e4000c101906 */
[----:B--2---:R-:W-:Y:S02]  /*0670*/  FFMA R29, R12, R29, R28 ;  /* 0x0000001d0c1d7223 */ /* 0x004fe4000000001c */
[----:B------:R-:W2:Y:S02]  /*0680*/  LDG.E.CONSTANT R28, desc[UR6][R8.64+0x1c] ;  /* 0x00001c06081c7981 */ /* 0x000ea4000c1e9900 */
[----:B0-----:R-:W-:-:S04]  /*0690*/  FMUL R24, R29, R16 ;  /* 0x000000101d187220 */ /* 0x001fc80000400000 */
[----:B---3--:R-:W-:-:S04]  /*06a0*/  FFMA R27, R12, R27, R24 ;  /* 0x0000001b0c1b7223 */ /* 0x008fc80000000018 */
[----:B------:R-:W-:-:S04]  /*06b0*/  FMUL R24, R27, R16 ;  /* 0x000000101b187220 */ /* 0x000fc80000400000 */
[----:B----4-:R-:W-:-:S04]  /*06c0*/  FFMA R22, R12, R22, R24 ;  /* 0x000000160c167223 */ /* 0x010fc80000000018 */
[----:B------:R-:W-:-:S04]  /*06d0*/  FMUL R24, R22, R16 ;  /* 0x0000001016187220 */ /* 0x000fc80000400000 */
[----:B-----5:R-:W-:Y:S02]  /*06e0*/  FFMA R24, R12, R25, R24 ;  /* 0x000000190c187223 */ /* 0x020fe40000000018 */
[----:B------:R-:W3:Y:S04]  /*06f0*/  LDG.E.CONSTANT R25, desc[UR6][R8.64+0x18] ;  /* 0x0000180608197981 */ /* 0x000ee8000c1e9900 */
[----:B------:R0:W-:Y:S02]  /*0700*/  STG.E desc[UR6][R10.64+-0x4], R26 ;  /* 0xfffffc1a0a007986 */ /* 0x0001e4000c101906 */
[----:B0-----:R-:W-:Y:S02]  /*0710*/  FMUL R26, R24, R16 ;  /* 0x00000010181a7220 */ /* 0x001fe40000400000 */
[----:B------:R1:W-:Y:S01]  /*0720*/  STG.E desc[UR6][R10.64], R21 ;  /* 0x000000150a007986 */ /* 0x0003e2000c101906 */
[----:B------:R-:W-:-:S03]  /*0730*/  IADD3 R18, PT, PT, R18, 0x10, RZ ;  /* 0x0000001012127810 */ /* 0x000fc60007ffe0ff */
[----:B------:R1:W-:Y:S04]  /*0740*/  STG.E desc[UR6][R10.64+0x4], R23 ;  /* 0x000004170a007986 */ /* 0x0003e8000c101906 */
[----:B------:R1:W-:Y:S04]  /*0750*/  STG.E desc[UR6][R10.64+0x8], R29 ;  /* 0x0000081d0a007986 */ /* 0x0003e8000c101906 */
[----:B------:R1:W-:Y:S04]  /*0760*/  STG.E desc[UR6][R10.64+0xc], R27 ;  /* 0x00000c1b0a007986 */ /* 0x0003e8000c101906 */
[----:B------:R1:W-:Y:S04]  /*0770*/  STG.E desc[UR6][R10.64+0x10], R22 ;  /* 0x000010160a007986 */ /* 0x0003e8000c101906 */
[----:B------:R1:W-:Y:S01]  /*0780*/  STG.E desc[UR6][R10.64+0x14], R24 ;  /* 0x000014180a007986 */ /* 0x0003e2000c101906 */
[----:B------:R-:W-:-:S02]  /*0790*/  ISETP.NE.AND P0, PT, R18, RZ, PT ;  /* 0x000000ff1200720c */ /* 0x000fc40003f05270 */
[----:B------:R-:W-:Y:S02]  /*07a0*/  IADD3 R17, PT, PT, R17, 0x10, RZ ;  /* 0x0000001011117810 */ /* 0x000fe40007ffe0ff */
[----:B------:R-:W-:Y:S02]  /*07b0*/  IADD3 R15, PT, PT, R15, 0x10, RZ ;  /* 0x000000100f0f7810 */ /* 0x000fe40007ffe0ff */
[----:B------:R-:W-:Y:S01]  /*07c0*/  IADD3 R19, PT, PT, R19, 0x10, RZ ;  /* 0x0000001013137810 */ /* 0x000fe20007ffe0ff */
[----:B---3--:R-:W-:-:S04]  /*07d0*/  FFMA R26, R12, R25, R26 ;  /* 0x000000190c1a7223 */ /* 0x008fc8000000001a */
[----:B------:R-:W-:-:S04]  /*07e0*/  FMUL R25, R26, R16 ;  /* 0x000000101a197220 */ /* 0x000fc80000400000 */
[----:B--2---:R-:W-:Y:S01]  /*07f0*/  FFMA R25, R12, R28, R25 ;  /* 0x0000001c0c197223 */ /* 0x004fe20000000019 */
[----:B------:R1:W-:Y:S04]  /*0800*/  STG.E desc[UR6][R10.64+0x18], R26 ;  /* 0x0000181a0a007986 */ /* 0x0003e8000c101906 */
[----:B------:R1:W-:Y:S01]  /*0810*/  STG.E desc[UR6][R10.64+0x1c], R25 ;  /* 0x00001c190a007986 */ /* 0x0003e2000c101906 */
[----:B------:R-:W-:Y:S05]  /*0820*/  @P0 BRA `(.L_x_14) ;  /* 0xfffffff800d80947 */ /* 0x000fea000383ffff */
[----:B------:R-:W-:-:S07]  /*0830*/  IADD3 R15, PT, PT, R17, 0x1, RZ ;  /* 0x00000001110f7810 */ /* 0x000fce0007ffe0ff */
.L_x_13:
[----:B------:R-:W-:-:S13]  /*0840*/  ISETP.NE.AND P0, PT, R20, RZ, PT ;  /* 0x000000ff1400720c */ /* 0x000fda0003f05270 */
[----:B------:R-:W-:Y:S05]  /*0850*/  @!P0 EXIT ;  /* 0x000000000000894d */ /* 0x000fea0003800000 */
[----:B------:R-:W-:Y:S02]  /*0860*/  ISETP.GE.U32.AND P0, PT, R20, 0x8, PT ;  /* 0x000000081400780c */ /* 0x000fe40003f06070 */
[----:B0-----:R-:W-:-:S04]  /*0870*/  LOP3.LUT R8, R14, 0x7, RZ, 0xc0, !PT ;  /* 0x000000070e087812 */ /* 0x001fc800078ec0ff */
[----:B------:R-:W-:-:S07]  /*0880*/  ISETP.NE.AND P1, PT, R8, RZ, PT ;  /* 0x000000ff0800720c */ /* 0x000fce0003f25270 */
[----:B------:R-:W-:Y:S06]  /*0890*/  @!P0 BRA `(.L_x_15) ;  /* 0x0000000000908947 */ /* 0x000fec0003800000 */
[----:B------:R-:W-:-:S05]  /*08a0*/  IMAD.WIDE R2, R15, 0x4, R6 ;  /* 0x000000040f027825 */ /* 0x000fca00078e0206 */
[----:B-1----:R-:W2:Y:S04]  /*08b0*/  LDG.E.CONSTANT R21, desc[UR6][R2.64] ;  /* 0x0000000602157981 */ /* 0x002ea8000c1e9900 */
[----:B------:R-:W3:Y:S04]  /*08c0*/  LDG.E.CONSTANT R23, desc[UR6][R2.64+0x4] ;  /* 0x0000040602177981 */ /* 0x000ee8000c1e9900 */
[----:B------:R-:W4:Y:S04]  /*08d0*/  LDG.E.CONSTANT R27, desc[UR6][R2.64+0x8] ;  /* 0x00000806021b7981 */ /* 0x000f28000c1e9900 */
[----:B------:R-:W5:Y:S04]  /*08e0*/  LDG.E.CONSTANT R29, desc[UR6][R2.64+0xc] ;  /* 0x00000c06021d7981 */ /* 0x000f68000c1e9900 */
[----:B------:R-:W5:Y:S04]  /*08f0*/  LDG.E.CONSTANT R17, desc[UR6][R2.64+0x10] ;  /* 0x0000100602117981 */ /* 0x000f68000c1e9900 */
[----:B------:R-:W5:Y:S04]  /*0900*/  LDG.E.CONSTANT R19, desc[UR6][R2.64+0x14] ;  /* 0x0000140602137981 */ /* 0x000f68000c1e9900 */
[----:B------:R-:W5:Y:S04]  /*0910*/  LDG.E.CONSTANT R9, desc[UR6][R2.64+0x18] ;  /* 0x0000180602097981 */ /* 0x000f68000c1e9900 */
[----:B------:R0:W5:Y:S01]  /*0920*/  LDG.E.CONSTANT R11, desc[UR6][R2.64+0x1c] ;  /* 0x00001c06020b7981 */ /* 0x000162000c1e9900 */
[----:B------:R-:W-:Y:S01]  /*0930*/  FMUL R25, R25, R16 ;  /* 0x0000001019197220 */ /* 0x000fe20000400000 */
[----:B0-----:R-:W-:Y:S01]  /*0940*/  IMAD R3, R0, R13, R15 ;  /* 0x0000000d00037224 */ /* 0x001fe200078e020f */
[----:B------:R-:W-:-:S02]  /*0950*/  IADD3 R15, PT, PT, R15, 0x8, RZ ;  /* 0x000000080f0f7810 */ /* 0x000fc40007ffe0ff */
[----:B--2---:R-:W-:-:S04]  /*0960*/  FFMA R21, R12, R21, R25 ;  /* 0x000000150c157223 */ /* 0x004fc80000000019 */
[----:B------:R-:W-:-:S04]  /*0970*/  FMUL R10, R21, R16 ;  /* 0x00000010150a7220 */ /* 0x000fc80000400000 */
[----:B---3--:R-:W-:-:S04]  /*0980*/  FFMA R23, R12, R23, R10 ;  /* 0x000000170c177223 */ /* 0x008fc8000000000a */
[----:B------:R-:W-:-:S04]  /*0990*/  FMUL R10, R23, R16 ;  /* 0x00000010170a7220 */ /* 0x000fc80000400000 */
[----:B----4-:R-:W-:-:S04]  /*09a0*/  FFMA R27, R12, R27, R10 ;  /* 0x0000001b0c1b7223 */ /* 0x010fc8000000000a */
[----:B------:R-:W-:-:S04]  /*09b0*/  FMUL R10, R27, R16 ;  /* 0x000000101b0a7220 */ /* 0x000fc80000400000 */
[----:B-----5:R-:W-:-:S04]  /*09c0*/  FFMA R29, R12, R29, R10 ;  /* 0x0000001d0c1d7223 */ /* 0x020fc8000000000a */
[----:B------:R-:W-:-:S04]  /*09d0*/  FMUL R10, R29, R16 ;  /* 0x000000101d0a7220 */ /* 0x000fc80000400000 */
[----:B------:R-:W-:-:S04]  /*09e0*/  FFMA R17, R12, R17, R10 ;  /* 0x000000110c117223 */ /* 0x000fc8000000000a */
[----:B------:R-:W-:-:S04]  /*09f0*/  FMUL R2, R17, R16 ;  /* 0x0000001011027220 */ /* 0x000fc80000400000 */
[----:B------:R-:W-:Y:S01]  /*0a00*/  FFMA R19, R12, R19, R2 ;  /* 0x000000130c137223 */ /* 0x000fe20000000002 */
[----:B------:R-:W-:-:S04]  /*0a10*/  IMAD.WIDE R2, R3, 0x4, R4 ;  /* 0x0000000403027825 */ /* 0x000fc800078e0204 */
[-C--:B------:R-:W-:Y:S01]  /*0a20*/  FMUL R25, R19, R16.reuse ;  /* 0x0000001013197220 */ /* 0x080fe20000400000 */
[----:B------:R0:W-:Y:S03]  /*0a30*/  STG.E desc[UR6][R2.64], R21 ;  /* 0x0000001502007986 */ /* 0x0001e6000c101906 */
[C---:B------:R-:W-:Y:S01]  /*0a40*/  FFMA R9, R12.reuse, R9, R25 ;  /* 0x000000090c097223 */ /* 0x040fe20000000019 */
[----:B------:R0:W-:Y:S03]  /*0a50*/  STG.E desc[UR6][R2.64+0x4], R23 ;  /* 0x0000041702007986 */ /* 0x0001e6000c101906 */
[----:B------:R-:W-:Y:S01]  /*0a60*/  FMUL R25, R9, R16 ;  /* 0x0000001009197220 */ /* 0x000fe20000400000 */
[----:B------:R0:W-:Y:S03]  /*0a70*/  STG.E desc[UR6][R2.64+0x8], R27 ;  /* 0x0000081b02007986 */ /* 0x0001e6000c101906 */
[----:B------:R-:W-:Y:S01]  /*0a80*/  FFMA R25, R12, R11, R25 ;  /* 0x0000000b0c197223 */ /* 0x000fe20000000019 */
[----:B------:R0:W-:Y:S04]  /*0a90*/  STG.E desc[UR6][R2.64+0xc], R29 ;  /* 0x00000c1d02007986 */ /* 0x0001e8000c101906 */
[----:B------:R0:W-:Y:S04]  /*0aa0*/  STG.E desc[UR6][R2.64+0x10], R17 ;  /* 0x0000101102007986 */ /* 0x0001e8000c101906 */
[----:B------:R0:W-:Y:S04]  /*0ab0*/  STG.E desc[UR6][R2.64+0x14], R19 ;  /* 0x0000141302007986 */ /* 0x0001e8000c101906 */
[----:B------:R0:W-:Y:S04]  /*0ac0*/  STG.E desc[UR6][R2.64+0x18], R9 ;  /* 0x0000180902007986 */ /* 0x0001e8000c101906 */
[----:B------:R0:W-:Y:S02]  /*0ad0*/  STG.E desc[UR6][R2.64+0x1c], R25 ;  /* 0x00001c1902007986 */ /* 0x0001e4000c101906 */
.L_x_15:
[----:B------:R-:W-:Y:S05]  /*0ae0*/  @!P1 EXIT ;  /* 0x000000000000994d */ /* 0x000fea0003800000 */
[----:B------:R-:W-:Y:S02]  /*0af0*/  ISETP.GE.U32.AND P0, PT, R8, 0x4, PT ;  /* 0x000000040800780c */ /* 0x000fe40003f06070 */
[----:B------:R-:W-:-:S04]  /*0b00*/  LOP3.LUT R14, R14, 0x3, RZ, 0xc0, !PT ;  /* 0x000000030e0e7812 */ /* 0x000fc800078ec0ff */
[----:B------:R-:W-:-:S07]  /*0b10*/  ISETP.NE.AND P1, PT, R14, RZ, PT ;  /* 0x000000ff0e00720c */ /* 0x000fce0003f25270 */
[----:B------:R-:W-:Y:S06]  /*0b20*/  @!P0 BRA `(.L_x_16) ;  /* 0x0000000000508947 */ /* 0x000fec0003800000 */
[----:B0-----:R-:W-:-:S05]  /*0b30*/  IMAD.WIDE R8, R15, 0x4, R6 ;  /* 0x000000040f087825 */ /* 0x001fca00078e0206 */
[----:B------:R-:W2:Y:S04]  /*0b40*/  LDG.E.CONSTANT R3, desc[UR6][R8.64] ;  /* 0x0000000608037981 */ /* 0x000ea8000c1e9900 */
[----:B------:R-:W3:Y:S04]  /*0b50*/  LDG.E.CONSTANT R17, desc[UR6][R8.64+0x4] ;  /* 0x0000040608117981 */ /* 0x000ee8000c1e9900 */
[----:B------:R-:W4:Y:S04]  /*0b60*/  LDG.E.CONSTANT R19, desc[UR6][R8.64+0x8] ;  /* 0x0000080608137981 */ /* 0x000f28000c1e9900 */
[----:B-1----:R-:W5:Y:S01]  /*0b70*/  LDG.E.CONSTANT R21, desc[UR6][R8.64+0xc] ;  /* 0x00000c0608157981 */ /* 0x002f62000c1e9900 */
[----:B------:R-:W-:-:S04]  /*0b80*/  FMUL R25, R25, R16 ;  /* 0x0000001019197220 */ /* 0x000fc80000400000 */
[----:B--2---:R-:W-:Y:S01]  /*0b90*/  FFMA R11, R12, R3, R25 ;  /* 0x000000030c0b7223 */ /* 0x004fe20000000019 */
[----:B------:R-:W-:Y:S01]  /*0ba0*/  IMAD R3, R0, R13, R15 ;  /* 0x0000000d00037224 */ /* 0x000fe200078e020f */
[----:B------:R-:W-:Y:S02]  /*0bb0*/  IADD3 R15, PT, PT, R15, 0x4, RZ ;  /* 0x000000040f0f7810 */ /* 0x000fe40007ffe0ff */
[----:B------:R-:W-:-:S04]  /*0bc0*/  FMUL R2, R11, R16 ;  /* 0x000000100b027220 */ /* 0x000fc80000400000 */
[----:B---3--:R-:W-:-:S04]  /*0bd0*/  FFMA R17, R12, R17, R2 ;  /* 0x000000110c117223 */ /* 0x008fc80000000002 */
[----:B------:R-:W-:-:S04]  /*0be0*/  FMUL R2, R17, R16 ;  /* 0x0000001011027220 */ /* 0x000fc80000400000 */
[----:B----4-:R-:W-:Y:S01]  /*0bf0*/  FFMA R19, R12, R19, R2 ;  /* 0x000000130c137223 */ /* 0x010fe20000000002 */
[----:B------:R-:W-:-:S04]  /*0c00*/  IMAD.WIDE R2, R3, 0x4, R4 ;  /* 0x0000000403027825 */ /* 0x000fc800078e0204 */
[----:B------:R-:W-:Y:S01]  /*0c10*/  FMUL R25, R19, R16 ;  /* 0x0000001013197220 */ /* 0x000fe20000400000 */
[----:B------:R2:W-:Y:S03]  /*0c20*/  STG.E desc[UR6][R2.64], R11 ;  /* 0x0000000b02007986 */ /* 0x0005e6000c101906 */
[----:B-----5:R-:W-:Y:S01]  /*0c30*/  FFMA R25, R12, R21, R25 ;  /* 0x000000150c197223 */ /* 0x020fe20000000019 */
[----:B------:R2:W-:Y:S04]  /*0c40*/  STG.E desc[UR6][R2.64+0x4], R17 ;  /* 0x0000041102007986 */ /* 0x0005e8000c101906 */
[----:B------:R2:W-:Y:S04]  /*0c50*/  STG.E desc[UR6][R2.64+0x8], R19 ;  /* 0x0000081302007986 */ /* 0x0005e8000c101906 */
[----:B------:R2:W-:Y:S02]  /*0c60*/  STG.E desc[UR6][R2.64+0xc], R25 ;  /* 0x00000c1902007986 */ /* 0x0005e4000c101906 */
.L_x_16:
[----:B------:R-:W-:Y:S05]  /*0c70*/  @!P1 EXIT ;  /* 0x000000000000994d */ /* 0x000fea0003800000 */
[----:B------:R-:W-:Y:S01]  /*0c80*/  IMAD R13, R0, R13, R15 ;  /* 0x0000000d000d7224 */ /* 0x000fe200078e020f */
[----:B------:R-:W-:-:S07]  /*0c90*/  IADD3 R14, PT, PT, -R14, RZ, RZ ;  /* 0x000000ff0e0e7210 */ /* 0x000fce0007ffe1ff */
.L_x_17:
[----:B0-----:R-:W-:-:S06]  /*0ca0*/  IMAD.WIDE R8, R15, 0x4, R6 ;  /* 0x000000040f087825 */ /* 0x001fcc00078e0206 */
[----:B---3--:R-:W3:Y:S01]  /*0cb0*/  LDG.E.CONSTANT R9, desc[UR6][R8.64] ;  /* 0x0000000608097981 */ /* 0x008ee2000c1e9900 */
[----:B-12---:R-:W-:Y:S01]  /*0cc0*/  FMUL R25, R25, R16 ;  /* 0x0000001019197220 */ /* 0x006fe20000400000 */
[----:B------:R-:W-:Y:S01]  /*0cd0*/  IMAD.WIDE R2, R13, 0x4, R4 ;  /* 0x000000040d027825 */ /* 0x000fe200078e0204 */
[----:B------:R-:W-:Y:S02]  /*0ce0*/  IADD3 R14, PT, PT, R14, 0x1, RZ ;  /* 0x000000010e0e7810 */ /* 0x000fe40007ffe0ff */
[----:B------:R-:W-:Y:S02]  /*0cf0*/  IADD3 R15, PT, PT, R15, 0x1, RZ ;  /* 0x000000010f0f7810 */ /* 0x000fe40007ffe0ff */
[----:B------:R-:W-:Y:S02]  /*0d00*/  ISETP.NE.AND P0, PT, R14, RZ, PT ;  /* 0x000000ff0e00720c */ /* 0x000fe40003f05270 */
[----:B------:R-:W-:Y:S01]  /*0d10*/  IADD3 R13, PT, PT, R13, 0x1, RZ ;  /* 0x000000010d0d7810 */ /* 0x000fe20007ffe0ff */
[----:B---3--:R-:W-:-:S05]  /*0d20*/  FFMA R25, R12, R9, R25 ;  /* 0x000000090c197223 */ /* 0x008fca0000000019 */
[----:B------:R3:W-:Y:S05]  /*0d30*/  STG.E desc[UR6][R2.64], R25 ;  /* 0x0000001902007986 */ /* 0x0007ea000c101906 */
[----:B------:R-:W-:Y:S05]  /*0d40*/  @P0 BRA `(.L_x_17) ;  /* 0xfffffffc00d40947 */ /* 0x000fea000383ffff */
[----:B------:R-:W-:Y:S05]  /*0d50*/  EXIT ;  /* 0x000000000000794d */ /* 0x000fea0003800000 */
.L_x_18:
        /* <DEDUP_REMOVED lines=10> */
.L_x_20:


//--------------------- .nv.shared.reserved.0     --------------------------
	.section	.nv.shared.reserved.0,"aw",@nobits
	.weak		__nv_reservedSMEM_offset_0_alias
	.size		__nv_reservedSMEM_offset_0_alias, 0, 64
	.other		__nv_reservedSMEM_offset_0_alias,@"STO_CUDA_RESERVED_SHARED STV_DEFAULT"
__nv_reservedSMEM_offset_0_alias:
	.zero		0
	.zero		64


//--------------------- .nv.constant0.mwdx_many_series_one_param_f32 --------------------------
	.section	.nv.constant0.mwdx_many_series_one_param_f32,"a",@progbits
	.sectionflags	@""
	.align	4
.nv.constant0.mwdx_many_series_one_param_f32:
	.zero		936


//--------------------- .nv.constant0.mwdx_batch_f32 --------------------------
	.section	.nv.constant0.mwdx_batch_f32,"a",@progbits
	.sectionflags	@""
	.align	4
.nv.constant0.mwdx_batch_f32:
	.zero		936


//--------------------- SYMBOLS --------------------------

	.type		.nv.reservedSmem.offset0,@object
	.size		.nv.reservedSmem.offset0,0x4
